	.target	sm_100a

	.elftype	@"ET_EXEC"


//--------------------- .note.nv.tkinfo           --------------------------
	.section	.note.nv.tkinfo,"",@"SHT_NOTE"
	.sectionflags	@"SHF_NOTE_NV_TKINFO"
	.tkinfo
        /*0018*/ 	.word	0x00000002
        /*0030*/ 	.string	""
        /*0030*/ 	.string	"ptxas"
        /*0030*/ 	.string	"Cuda compilation tools, release 13.0, V13.0.88"
        /*0030*/ 	.string	"Build cuda_13.0.r13.0/compiler.36424714_0"
        /*0030*/ 	.string	"-arch sm_100a -m 64 "



//--------------------- .note.nv.cuinfo           --------------------------
	.section	.note.nv.cuinfo,"",@"SHT_NOTE"
	.sectionflags	@"SHF_NOTE_NV_CUINFO"
        /*0018*/ 	.short	0x0002
        /*001a*/ 	.short	0x0064
        /*001c*/ 	.short	0x0082
	.zero		2


//--------------------- .nv.info                  --------------------------
	.section	.nv.info,"",@"SHT_CUDA_INFO"
	.align	4


	//----- nvinfo : EIATTR_REGCOUNT
	.align		4
        /*0000*/ 	.byte	0x04, 0x2f
        /*0002*/ 	.short	(.L_19 - .L_18)
	.align		4
.L_18:
        /*0004*/ 	.word	index@(_ZN7cutlass13device_kernelINS_4gemm6kernel13GemmUniversalIN4cute5tupleIJiiiiEEENS1_10collective13CollectiveMmaINS1_35MainloopSm100TmaUmmaWarpSpecializedILi2ELi2ELi4ENS5_IJNS4_1CILi1EEENSA_ILi2EEESB_EEEEENS5_IJNSA_ILi128EEESF_NSA_ILi64EEEEEENS_6half_tENS5_IJlSB_lEEESI_SJ_NS4_8TiledMMAINS4_8MMA_AtomIJNS4_20SM100_MMA_F16BF16_SSISI_SI_fLi128ELi128ELNS4_4UMMA5MajorE0ELSO_0ELNSN_7ScaleInE0ELSP_0EEEEEENS4_6LayoutINS5_IJSB_SB_SB_EEENS5_IJNSA_ILi0EEESU_SU_EEEEENS5_IJNS4_10UnderscoreESX_SX_EEEEENS4_23SM90_TMA_LOAD_MULTICASTENS4_14ComposedLayoutINS4_7SwizzleILi3ELi4ELi3EEENS4_18smem_ptr_flag_bitsILi16EEENSS_INS5_IJNSA_ILi8EEESG_EEENS5_IJSG_SB_EEEEEEEvNS4_8identityENS4_13SM90_TMA_LOADES1A_vS1B_EENS_8epilogue10collective18CollectiveEpilogueINS1E_23Sm100TmaWarpSpecializedILi4ELi2ELi32ELb1ELb0EEEJSH_NS5_IJNSS_ISF_SB_EENSS_INSA_ILi32EEESB_EEEEESI_SJ_SI_SJ_NS1E_6fusion15FusionCallbacksIS1I_NS1N_17LinearCombinationISI_fSI_fLNS_15FloatRoundStyleE2EEESH_S1M_JEEENS4_5SM1004TMEM4LOAD26SM100_TMEM_LOAD_32dp32b32xES1C_NS11_INS12_ILi2ELi4ELi3EEES15_NSS_INS5_IJS16_S1K_EEENS5_IJS1K_SB_EEEEEEENS4_39AutoVectorizingCopyWithAssumedAlignmentILi128EEENS4_14SM90_TMA_STOREES21_S23_S23_EEEvvEEEEvNT_6ParamsE)
        /*0008*/ 	.word	0x00000076


	//----- nvinfo : EIATTR_FRAME_SIZE
	.align		4
.L_19:
        /*000c*/ 	.byte	0x04, 0x11
        /*000e*/ 	.short	(.L_21 - .L_20)
	.align		4
.L_20:
        /*0010*/ 	.word	index@($__internal_2_$__cuda_sm10x_tcgen05_guardrail_trap_unallocated_columns_being_dealloced)
        /*0014*/ 	.word	0x00000000


	//----- nvinfo : EIATTR_FRAME_SIZE
	.align		4
.L_21:
        /*0018*/ 	.byte	0x04, 0x11
        /*001a*/ 	.short	(.L_23 - .L_22)
	.align		4
.L_22:
        /*001c*/ 	.word	index@($__internal_1_$__cuda_sm10x_tcgen05_guardrail_trap_phase_invalid_during_alloc)
        /*0020*/ 	.word	0x00000000


	//----- nvinfo : EIATTR_FRAME_SIZE
	.align		4
.L_23:
        /*0024*/ 	.byte	0x04, 0x11
        /*0026*/ 	.short	(.L_25 - .L_24)
	.align		4
.L_24:
        /*0028*/ 	.word	index@($__internal_0_$__cuda_sm10x_tcgen05_guardrail_trap_col_being_dealloced_not_returned_by_alloc)
        /*002c*/ 	.word	0x00000000


	//----- nvinfo : EIATTR_FRAME_SIZE
	.align		4
.L_25:
        /*0030*/ 	.byte	0x04, 0x11
        /*0032*/ 	.short	(.L_27 - .L_26)
	.align		4
.L_26:
        /*0034*/ 	.word	index@(_ZN7cutlass13device_kernelINS_4gemm6kernel13GemmUniversalIN4cute5tupleIJiiiiEEENS1_10collective13CollectiveMmaINS1_35MainloopSm100TmaUmmaWarpSpecializedILi2ELi2ELi4ENS5_IJNS4_1CILi1EEENSA_ILi2EEESB_EEEEENS5_IJNSA_ILi128EEESF_NSA_ILi64EEEEEENS_6half_tENS5_IJlSB_lEEESI_SJ_NS4_8TiledMMAINS4_8MMA_AtomIJNS4_20SM100_MMA_F16BF16_SSISI_SI_fLi128ELi128ELNS4_4UMMA5MajorE0ELSO_0ELNSN_7ScaleInE0ELSP_0EEEEEENS4_6LayoutINS5_IJSB_SB_SB_EEENS5_IJNSA_ILi0EEESU_SU_EEEEENS5_IJNS4_10UnderscoreESX_SX_EEEEENS4_23SM90_TMA_LOAD_MULTICASTENS4_14ComposedLayoutINS4_7SwizzleILi3ELi4ELi3EEENS4_18smem_ptr_flag_bitsILi16EEENSS_INS5_IJNSA_ILi8EEESG_EEENS5_IJSG_SB_EEEEEEEvNS4_8identityENS4_13SM90_TMA_LOADES1A_vS1B_EENS_8epilogue10collective18CollectiveEpilogueINS1E_23Sm100TmaWarpSpecializedILi4ELi2ELi32ELb1ELb0EEEJSH_NS5_IJNSS_ISF_SB_EENSS_INSA_ILi32EEESB_EEEEESI_SJ_SI_SJ_NS1E_6fusion15FusionCallbacksIS1I_NS1N_17LinearCombinationISI_fSI_fLNS_15FloatRoundStyleE2EEESH_S1M_JEEENS4_5SM1004TMEM4LOAD26SM100_TMEM_LOAD_32dp32b32xES1C_NS11_INS12_ILi2ELi4ELi3EEES15_NSS_INS5_IJS16_S1K_EEENS5_IJS1K_SB_EEEEEEENS4_39AutoVectorizingCopyWithAssumedAlignmentILi128EEENS4_14SM90_TMA_STOREES21_S23_S23_EEEvvEEEEvNT_6ParamsE)
        /*0038*/ 	.word	0x00000000


	//----- nvinfo : EIATTR_MIN_STACK_SIZE
	.align		4
.L_27:
        /*003c*/ 	.byte	0x04, 0x12
        /*003e*/ 	.short	(.L_29 - .L_28)
	.align		4
.L_28:
        /*0040*/ 	.word	index@(_ZN7cutlass13device_kernelINS_4gemm6kernel13GemmUniversalIN4cute5tupleIJiiiiEEENS1_10collective13CollectiveMmaINS1_35MainloopSm100TmaUmmaWarpSpecializedILi2ELi2ELi4ENS5_IJNS4_1CILi1EEENSA_ILi2EEESB_EEEEENS5_IJNSA_ILi128EEESF_NSA_ILi64EEEEEENS_6half_tENS5_IJlSB_lEEESI_SJ_NS4_8TiledMMAINS4_8MMA_AtomIJNS4_20SM100_MMA_F16BF16_SSISI_SI_fLi128ELi128ELNS4_4UMMA5MajorE0ELSO_0ELNSN_7ScaleInE0ELSP_0EEEEEENS4_6LayoutINS5_IJSB_SB_SB_EEENS5_IJNSA_ILi0EEESU_SU_EEEEENS5_IJNS4_10UnderscoreESX_SX_EEEEENS4_23SM90_TMA_LOAD_MULTICASTENS4_14ComposedLayoutINS4_7SwizzleILi3ELi4ELi3EEENS4_18smem_ptr_flag_bitsILi16EEENSS_INS5_IJNSA_ILi8EEESG_EEENS5_IJSG_SB_EEEEEEEvNS4_8identityENS4_13SM90_TMA_LOADES1A_vS1B_EENS_8epilogue10collective18CollectiveEpilogueINS1E_23Sm100TmaWarpSpecializedILi4ELi2ELi32ELb1ELb0EEEJSH_NS5_IJNSS_ISF_SB_EENSS_INSA_ILi32EEESB_EEEEESI_SJ_SI_SJ_NS1E_6fusion15FusionCallbacksIS1I_NS1N_17LinearCombinationISI_fSI_fLNS_15FloatRoundStyleE2EEESH_S1M_JEEENS4_5SM1004TMEM4LOAD26SM100_TMEM_LOAD_32dp32b32xES1C_NS11_INS12_ILi2ELi4ELi3EEES15_NSS_INS5_IJS16_S1K_EEENS5_IJS1K_SB_EEEEEEENS4_39AutoVectorizingCopyWithAssumedAlignmentILi128EEENS4_14SM90_TMA_STOREES21_S23_S23_EEEvvEEEEvNT_6ParamsE)
        /*0044*/ 	.word	0x00000000
.L_29:


//--------------------- .nv.compat                --------------------------
	.section	.nv.compat,"",@"SHT_CUDA_COMPAT_INFO"
	.align	4
        /*0000*/ 	.byte	0x02, 0x09, 0x01, 0x00, 0x02, 0x02, 0x02, 0x00, 0x02, 0x05, 0x05, 0x00, 0x03, 0x07, 0x01, 0x01
        /*0010*/ 	.byte	0x02, 0x03, 0x01, 0x00, 0x02, 0x06, 0x01, 0x00, 0x04, 0x0b, 0x08, 0x00, 0x09, 0x00, 0x00, 0x00
        /*0020*/ 	.byte	0x00, 0x00, 0x00, 0x00


//--------------------- .nv.info._ZN7cutlass13device_kernelINS_4gemm6kernel13GemmUniversalIN4cute5tupleIJiiiiEEENS1_10collective13CollectiveMmaINS1_35MainloopSm100TmaUmmaWarpSpecializedILi2ELi2ELi4ENS5_IJNS4_1CILi1EEENSA_ILi2EEESB_EEEEENS5_IJNSA_ILi128EEESF_NSA_ILi64EEEEEENS_6half_tENS5_IJlSB_lEEESI_SJ_NS4_8TiledMMAINS4_8MMA_AtomIJNS4_20SM100_MMA_F16BF16_SSISI_SI_fLi128ELi128ELNS4_4UMMA5MajorE0ELSO_0ELNSN_7ScaleInE0ELSP_0EEEEEENS4_6LayoutINS5_IJSB_SB_SB_EEENS5_IJNSA_ILi0EEESU_SU_EEEEENS5_IJNS4_10UnderscoreESX_SX_EEEEENS4_23SM90_TMA_LOAD_MULTICASTENS4_14ComposedLayoutINS4_7SwizzleILi3ELi4ELi3EEENS4_18smem_ptr_flag_bitsILi16EEENSS_INS5_IJNSA_ILi8EEESG_EEENS5_IJSG_SB_EEEEEEEvNS4_8identityENS4_13SM90_TMA_LOADES1A_vS1B_EENS_8epilogue10collective18CollectiveEpilogueINS1E_23Sm100TmaWarpSpecializedILi4ELi2ELi32ELb1ELb0EEEJSH_NS5_IJNSS_ISF_SB_EENSS_INSA_ILi32EEESB_EEEEESI_SJ_SI_SJ_NS1E_6fusion15FusionCallbacksIS1I_NS1N_17LinearCombinationISI_fSI_fLNS_15FloatRoundStyleE2EEESH_S1M_JEEENS4_5SM1004TMEM4LOAD26SM100_TMEM_LOAD_32dp32b32xES1C_NS11_INS12_ILi2ELi4ELi3EEES15_NSS_INS5_IJS16_S1K_EEENS5_IJS1K_SB_EEEEEEENS4_39AutoVectorizingCopyWithAssumedAlignmentILi128EEENS4_14SM90_TMA_STOREES21_S23_S23_EEEvvEEEEvNT_6ParamsE --------------------------
	.section	.nv.info._ZN7cutlass13device_kernelINS_4gemm6kernel13GemmUniversalIN4cute5tupleIJiiiiEEENS1_10collective13CollectiveMmaINS1_35MainloopSm100TmaUmmaWarpSpecializedILi2ELi2ELi4ENS5_IJNS4_1CILi1EEENSA_ILi2EEESB_EEEEENS5_IJNSA_ILi128EEESF_NSA_ILi64EEEEEENS_6half_tENS5_IJlSB_lEEESI_SJ_NS4_8TiledMMAINS4_8MMA_AtomIJNS4_20SM100_MMA_F16BF16_SSISI_SI_fLi128ELi128ELNS4_4UMMA5MajorE0ELSO_0ELNSN_7ScaleInE0ELSP_0EEEEEENS4_6LayoutINS5_IJSB_SB_SB_EEENS5_IJNSA_ILi0EEESU_SU_EEEEENS5_IJNS4_10UnderscoreESX_SX_EEEEENS4_23SM90_TMA_LOAD_MULTICASTENS4_14ComposedLayoutINS4_7SwizzleILi3ELi4ELi3EEENS4_18smem_ptr_flag_bitsILi16EEENSS_INS5_IJNSA_ILi8EEESG_EEENS5_IJSG_SB_EEEEEEEvNS4_8identityENS4_13SM90_TMA_LOADES1A_vS1B_EENS_8epilogue10collective18CollectiveEpilogueINS1E_23Sm100TmaWarpSpecializedILi4ELi2ELi32ELb1ELb0EEEJSH_NS5_IJNSS_ISF_SB_EENSS_INSA_ILi32EEESB_EEEEESI_SJ_SI_SJ_NS1E_6fusion15FusionCallbacksIS1I_NS1N_17LinearCombinationISI_fSI_fLNS_15FloatRoundStyleE2EEESH_S1M_JEEENS4_5SM1004TMEM4LOAD26SM100_TMEM_LOAD_32dp32b32xES1C_NS11_INS12_ILi2ELi4ELi3EEES15_NSS_INS5_IJS16_S1K_EEENS5_IJS1K_SB_EEEEEEENS4_39AutoVectorizingCopyWithAssumedAlignmentILi128EEENS4_14SM90_TMA_STOREES21_S23_S23_EEEvvEEEEvNT_6ParamsE,"",@"SHT_CUDA_INFO"
	.sectionflags	@""
	.align	4


	//----- nvinfo : EIATTR_CUDA_API_VERSION
	.align		4
        /*0000*/ 	.byte	0x04, 0x37
        /*0002*/ 	.short	(.L_31 - .L_30)
.L_30:
        /*0004*/ 	.word	0x00000082


	//----- nvinfo : EIATTR_KPARAM_INFO
	.align		4
.L_31:
        /*0008*/ 	.byte	0x04, 0x17
        /*000a*/ 	.short	(.L_33 - .L_32)
.L_32:
        /*000c*/ 	.word	0x00000000
        /*0010*/ 	.short	0x0000
        /*0012*/ 	.short	0x0000
        /*0014*/ 	.byte	0x00, 0xf0, 0x01, 0x20


	//----- nvinfo : EIATTR_AT_ENTRY_FRAGMENTS
	.align		4
.L_33:
        /*0018*/ 	.byte	0x04, 0x4f
        /*001a*/ 	.short	(.L_35 - .L_34)


	//   ....[0]....
.L_34:
        /*001c*/ 	.word	0x00000006


	//----- nvinfo : EIATTR_RESERVED_SMEM_USED
	.align		4
.L_35:
        /*0020*/ 	.byte	0x01, 0x41
	.zero		2


	//----- nvinfo : EIATTR_SPARSE_MMA_MASK
	.align		4
        /*0024*/ 	.byte	0x03, 0x50
        /*0026*/ 	.short	0x0000


	//----- nvinfo : EIATTR_TCGEN05_1CTA_USED
	.align		4
        /*0028*/ 	.byte	0x01, 0x51
	.zero		2


	//----- nvinfo : EIATTR_MAXREG_COUNT
	.align		4
        /*002c*/ 	.byte	0x03, 0x1b
        /*002e*/ 	.short	0x00ff


	//----- nvinfo : EIATTR_NUM_BARRIERS
	.align		4
        /*0030*/ 	.byte	0x02, 0x4c
        /*0032*/ 	.byte	0x07
	.zero		1


	//----- nvinfo : EIATTR_EXTERNS
	.align		4
        /*0034*/ 	.byte	0x04, 0x0f
        /*0036*/ 	.short	(.L_37 - .L_36)


	//   ....[0]....
	.align		4
.L_36:
        /*0038*/ 	.word	index@(__assertfail)


	//----- nvinfo : EIATTR_MERCURY_ISA_VERSION
	.align		4
.L_37:
        /*003c*/ 	.byte	0x03, 0x5f
        /*003e*/ 	.short	0x0101


	//----- nvinfo : EIATTR_INT_WARP_WIDE_INSTR_OFFSETS
	.align		4
        /*0040*/ 	.byte	0x04, 0x31
        /*0042*/ 	.short	(.L_39 - .L_38)


	//   ....[0]....
.L_38:
        /*0044*/ 	.word	0x00003b10


	//   ....[1]....
        /*0048*/ 	.word	0x00003b30


	//   ....[2]....
        /*004c*/ 	.word	0x00003b60


	//   ....[3]....
        /*0050*/ 	.word	0x000046a0


	//   ....[4]....
        /*0054*/ 	.word	0x00004710


	//   ....[5]....
        /*0058*/ 	.word	0x000047f0


	//   ....[6]....
        /*005c*/ 	.word	0x00004870


	//   ....[7]....
        /*0060*/ 	.word	0x00004970


	//   ....[8]....
        /*0064*/ 	.word	0x000049f0


	//   ....[9]....
        /*0068*/ 	.word	0x00004ae0


	//   ....[10]....
        /*006c*/ 	.word	0x00004b90


	//----- nvinfo : EIATTR_COOP_GROUP_MASK_REGIDS
	.align		4
.L_39:
        /*0070*/ 	.byte	0x04, 0x29
        /*0072*/ 	.short	(.L_41 - .L_40)


	//   ....[0]....
.L_40:
        /*0074*/ 	.word	0xffffffff


	//   ....[1]....
        /*0078*/ 	.word	0xffffffff


	//   ....[2]....
        /*007c*/ 	.word	0xffffffff


	//   ....[3]....
        /*0080*/ 	.word	0xffffffff


	//   ....[4]....
        /*0084*/ 	.word	0xffffffff


	//   ....[5]....
        /*0088*/ 	.word	0xffffffff


	//   ....[6]....
        /*008c*/ 	.word	0xffffffff


	//   ....[7]....
        /*0090*/ 	.word	0xffffffff


	//   ....[8]....
        /*0094*/ 	.word	0xffffffff


	//   ....[9]....
        /*0098*/ 	.word	0xffffffff


	//   ....[10]....
        /*009c*/ 	.word	0xffffffff


	//   ....[11]....
        /*00a0*/ 	.word	0xffffffff


	//   ....[12]....
        /*00a4*/ 	.word	0xffffffff


	//   ....[13]....
        /*00a8*/ 	.word	0xffffffff


	//----- nvinfo : EIATTR_COOP_GROUP_INSTR_OFFSETS
	.align		4
.L_41:
        /*00ac*/ 	.byte	0x04, 0x28
        /*00ae*/ 	.short	(.L_43 - .L_42)


	//   ....[0]....
.L_42:
        /*00b0*/ 	.word	0x00000080


	//   ....[1]....
        /*00b4*/ 	.word	0x000004f0


	//   ....[2]....
        /*00b8*/ 	.word	0x00000660


	//   ....[3]....
        /*00bc*/ 	.word	0x00000800


	//   ....[4]....
        /*00c0*/ 	.word	0x00000900


	//   ....[5]....
        /*00c4*/ 	.word	0x00000a70


	//   ....[6]....
        /*00c8*/ 	.word	0x00000c10


	//   ....[7]....
        /*00cc*/ 	.word	0x00000dc0


	//   ....[8]....
        /*00d0*/ 	.word	0x00001fd0


	//   ....[9]....
        /*00d4*/ 	.word	0x00002d60


	//   ....[10]....
        /*00d8*/ 	.word	0x00002f70


	//   ....[11]....
        /*00dc*/ 	.word	0x00002fa0


	//   ....[12]....
        /*00e0*/ 	.word	0x000039f0


	//   ....[13]....
        /*00e4*/ 	.word	0x00003c20


	//----- nvinfo : EIATTR_VRC_CTA_INIT_COUNT
	.align		4
.L_43:
        /*00e8*/ 	.byte	0x02, 0x4a
        /*00ea*/ 	.byte	0x80
	.zero		1


	//----- nvinfo : EIATTR_SYSCALL_OFFSETS
	.align		4
        /*00ec*/ 	.byte	0x04, 0x46
        /*00ee*/ 	.short	(.L_45 - .L_44)


	//   ....[0]....
.L_44:
        /*00f0*/ 	.word	0x000057e0


	//   ....[1]....
        /*00f4*/ 	.word	0x000058d0


	//   ....[2]....
        /*00f8*/ 	.word	0x000060a0


	//   ....[3]....
        /*00fc*/ 	.word	0x00006d20


	//   ....[4]....
        /*0100*/ 	.word	0x00007980


	//   ....[5]....
        /*0104*/ 	.word	0x000085e0


	//----- nvinfo : EIATTR_MBARRIER_INSTR_OFFSETS
	.align		4
.L_45:
        /*0108*/ 	.byte	0x04, 0x39
        /*010a*/ 	.short	(.L_47 - .L_46)


	//   ....[0]....
.L_46:
        /*010c*/ 	.word	0x00000610
        /*0110*/ 	.word	0x000000ff
        /*0114*/ 	.word	0x00000000
        /*0118*/ 	.short	0x0100
        /*011a*/ 	.byte	0x04
	.zero		1


	//   ....[1]....
        /*011c*/ 	.word	0x00000620
        /*0120*/ 	.word	0x000000ff
        /*0124*/ 	.word	0x00000010
        /*0128*/ 	.short	0x0100
        /*012a*/ 	.byte	0x04
	.zero		1


	//   ....[2]....
        /*012c*/ 	.word	0x00000630
        /*0130*/ 	.word	0x000000ff
        /*0134*/ 	.word	0x00000008
        /*0138*/ 	.short	0x0100
        /*013a*/ 	.byte	0x04
	.zero		1


	//   ....[3]....
        /*013c*/ 	.word	0x00000640
        /*0140*/ 	.word	0x000000ff
        /*0144*/ 	.word	0x00000018
        /*0148*/ 	.short	0x0100
        /*014a*/ 	.byte	0x04
	.zero		1


	//   ....[4]....
        /*014c*/ 	.word	0x00000770
        /*0150*/ 	.word	0x000000ff
        /*0154*/ 	.word	0x00000020
        /*0158*/ 	.short	0x0100
        /*015a*/ 	.byte	0x04
	.zero		1


	//   ....[5]....
        /*015c*/ 	.word	0x00000780
        /*0160*/ 	.word	0x000000ff
        /*0164*/ 	.word	0x00000040
        /*0168*/ 	.short	0x0100
        /*016a*/ 	.byte	0x04
	.zero		1


	//   ....[6]....
        /*016c*/ 	.word	0x00000790
        /*0170*/ 	.word	0x000000ff
        /*0174*/ 	.word	0x00000028
        /*0178*/ 	.short	0x0100
        /*017a*/ 	.byte	0x04
	.zero		1


	//   ....[7]....
        /*017c*/ 	.word	0x000007a0
        /*0180*/ 	.word	0x000000ff
        /*0184*/ 	.word	0x00000048
        /*0188*/ 	.short	0x0100
        /*018a*/ 	.byte	0x04
	.zero		1


	//   ....[8]....
        /*018c*/ 	.word	0x000007b0
        /*0190*/ 	.word	0x000000ff
        /*0194*/ 	.word	0x00000030
        /*0198*/ 	.short	0x0100
        /*019a*/ 	.byte	0x04
	.zero		1


	//   ....[9]....
        /*019c*/ 	.word	0x000007c0
        /*01a0*/ 	.word	0x000000ff
        /*01a4*/ 	.word	0x00000050
        /*01a8*/ 	.short	0x0100
        /*01aa*/ 	.byte	0x04
	.zero		1


	//   ....[10]....
        /*01ac*/ 	.word	0x000007d0
        /*01b0*/ 	.word	0x000000ff
        /*01b4*/ 	.word	0x00000038
        /*01b8*/ 	.short	0x0100
        /*01ba*/ 	.byte	0x04
	.zero		1


	//   ....[11]....
        /*01bc*/ 	.word	0x000007e0
        /*01c0*/ 	.word	0x000000ff
        /*01c4*/ 	.word	0x00000058
        /*01c8*/ 	.short	0x0100
        /*01ca*/ 	.byte	0x04
	.zero		1


	//   ....[12]....
        /*01cc*/ 	.word	0x000008d0
        /*01d0*/ 	.word	0x000000ff
        /*01d4*/ 	.word	0x00000060
        /*01d8*/ 	.short	0x0100
        /*01da*/ 	.byte	0x06
	.zero		1


	//   ....[13]....
        /*01dc*/ 	.word	0x000008e0
        /*01e0*/ 	.word	0x000000ff
        /*01e4*/ 	.word	0x00000068
        /*01e8*/ 	.short	0x0100
        /*01ea*/ 	.byte	0x06
	.zero		1


	//   ....[14]....
        /*01ec*/ 	.word	0x00000a20
        /*01f0*/ 	.word	0x000000ff
        /*01f4*/ 	.word	0x00000070
        /*01f8*/ 	.short	0x0100
        /*01fa*/ 	.byte	0x06
	.zero		1


	//   ....[15]....
        /*01fc*/ 	.word	0x00000a30
        /*0200*/ 	.word	0x000000ff
        /*0204*/ 	.word	0x00000080
        /*0208*/ 	.short	0x0100
        /*020a*/ 	.byte	0x06
	.zero		1


	//   ....[16]....
        /*020c*/ 	.word	0x00000a40
        /*0210*/ 	.word	0x000000ff
        /*0214*/ 	.word	0x00000078
        /*0218*/ 	.short	0x0100
        /*021a*/ 	.byte	0x06
	.zero		1


	//   ....[17]....
        /*021c*/ 	.word	0x00000a50
        /*0220*/ 	.word	0x000000ff
        /*0224*/ 	.word	0x00000088
        /*0228*/ 	.short	0x0100
        /*022a*/ 	.byte	0x06
	.zero		1


	//   ....[18]....
        /*022c*/ 	.word	0x00000b80
        /*0230*/ 	.word	0x000000ff
        /*0234*/ 	.word	0x00000090
        /*0238*/ 	.short	0x0100
        /*023a*/ 	.byte	0x04
	.zero		1


	//   ....[19]....
        /*023c*/ 	.word	0x00000b90
        /*0240*/ 	.word	0x000000ff
        /*0244*/ 	.word	0x000000b0
        /*0248*/ 	.short	0x0100
        /*024a*/ 	.byte	0x04
	.zero		1


	//   ....[20]....
        /*024c*/ 	.word	0x00000ba0
        /*0250*/ 	.word	0x000000ff
        /*0254*/ 	.word	0x00000098
        /*0258*/ 	.short	0x0100
        /*025a*/ 	.byte	0x04
	.zero		1


	//   ....[21]....
        /*025c*/ 	.word	0x00000bb0
        /*0260*/ 	.word	0x000000ff
        /*0264*/ 	.word	0x000000b8
        /*0268*/ 	.short	0x0100
        /*026a*/ 	.byte	0x04
	.zero		1


	//   ....[22]....
        /*026c*/ 	.word	0x00000bc0
        /*0270*/ 	.word	0x000000ff
        /*0274*/ 	.word	0x000000a0
        /*0278*/ 	.short	0x0100
        /*027a*/ 	.byte	0x04
	.zero		1


	//   ....[23]....
        /*027c*/ 	.word	0x00000bd0
        /*0280*/ 	.word	0x000000ff
        /*0284*/ 	.word	0x000000c0
        /*0288*/ 	.short	0x0100
        /*028a*/ 	.byte	0x04
	.zero		1


	//   ....[24]....
        /*028c*/ 	.word	0x00000be0
        /*0290*/ 	.word	0x000000ff
        /*0294*/ 	.word	0x000000a8
        /*0298*/ 	.short	0x0100
        /*029a*/ 	.byte	0x04
	.zero		1


	//   ....[25]....
        /*029c*/ 	.word	0x00000bf0
        /*02a0*/ 	.word	0x000000ff
        /*02a4*/ 	.word	0x000000c8
        /*02a8*/ 	.short	0x0100
        /*02aa*/ 	.byte	0x04
	.zero		1


	//   ....[26]....
        /*02ac*/ 	.word	0x00000ce0
        /*02b0*/ 	.word	0x000000ff
        /*02b4*/ 	.word	0x000000d0
        /*02b8*/ 	.short	0x0100
        /*02ba*/ 	.byte	0x04
	.zero		1


	//   ....[27]....
        /*02bc*/ 	.word	0x00000cf0
        /*02c0*/ 	.word	0x000000ff
        /*02c4*/ 	.word	0x000000e0
        /*02c8*/ 	.short	0x0100
        /*02ca*/ 	.byte	0x04
	.zero		1


	//   ....[28]....
        /*02cc*/ 	.word	0x00000d00
        /*02d0*/ 	.word	0x000000ff
        /*02d4*/ 	.word	0x000000d8
        /*02d8*/ 	.short	0x0100
        /*02da*/ 	.byte	0x04
	.zero		1


	//   ....[29]....
        /*02dc*/ 	.word	0x00000d10
        /*02e0*/ 	.word	0x000000ff
        /*02e4*/ 	.word	0x000000e8
        /*02e8*/ 	.short	0x0100
        /*02ea*/ 	.byte	0x04
	.zero		1


	//   ....[30]....
        /*02ec*/ 	.word	0x00001850
        /*02f0*/ 	.word	0x00000003
        /*02f4*/ 	.word	0x000000e0
        /*02f8*/ 	.short	0x010a
        /*02fa*/ 	.byte	0xff
	.zero		1


	//   ....[31]....
        /*02fc*/ 	.word	0x00001880
        /*0300*/ 	.word	0x00000003
        /*0304*/ 	.word	0x000000d0
        /*0308*/ 	.short	0x0101
        /*030a*/ 	.byte	0xff
	.zero		1


	//   ....[32]....
        /*030c*/ 	.word	0x00001950
        /*0310*/ 	.word	0x000000ff
        /*0314*/ 	.word	0x00000010
        /*0318*/ 	.short	0x010a
        /*031a*/ 	.byte	0x04
	.zero		1


	//   ....[33]....
        /*031c*/ 	.word	0x000019d0
        /*0320*/ 	.word	0x000000ff
        /*0324*/ 	.word	0x00000010
        /*0328*/ 	.short	0x010a
        /*032a*/ 	.byte	0x21
	.zero		1


	//   ....[34]....
        /*032c*/ 	.word	0x00001b70
        /*0330*/ 	.word	0x000000ff
        /*0334*/ 	.word	0x00000010
        /*0338*/ 	.short	0x010a
        /*033a*/ 	.byte	0x08
	.zero		1


	//   ....[35]....
        /*033c*/ 	.word	0x00001c80
        /*0340*/ 	.word	0x000000ff
        /*0344*/ 	.word	0x00000068
        /*0348*/ 	.short	0x0101
        /*034a*/ 	.byte	0x06
	.zero		1


	//   ....[36]....
        /*034c*/ 	.word	0x00001ca0
        /*0350*/ 	.word	0x000000ff
        /*0354*/ 	.word	0x00000010
        /*0358*/ 	.short	0x010a
        /*035a*/ 	.byte	0x04
	.zero		1


	//   ....[37]....
        /*035c*/ 	.word	0x00001d20
        /*0360*/ 	.word	0x000000ff
        /*0364*/ 	.word	0x00000010
        /*0368*/ 	.short	0x010a
        /*036a*/ 	.byte	0x11
	.zero		1


	//   ....[38]....
        /*036c*/ 	.word	0x00001ec0
        /*0370*/ 	.word	0x000000ff
        /*0374*/ 	.word	0x00000010
        /*0378*/ 	.short	0x010a
        /*037a*/ 	.byte	0x07
	.zero		1


	//   ....[39]....
        /*037c*/ 	.word	0x00002000
        /*0380*/ 	.word	0x00000003
        /*0384*/ 	.word	0x00000070
        /*0388*/ 	.short	0x010a
        /*038a*/ 	.byte	0xff
	.zero		1


	//   ....[40]....
        /*038c*/ 	.word	0x00002150
        /*0390*/ 	.word	0x00000000
        /*0394*/ 	.word	0x00000000
        /*0398*/ 	.short	0x0101
        /*039a*/ 	.byte	0xff
	.zero		1


	//   ....[41]....
        /*039c*/ 	.word	0x00002700
        /*03a0*/ 	.word	0x000000ff
        /*03a4*/ 	.word	0x00000000
        /*03a8*/ 	.short	0x010a
        /*03aa*/ 	.byte	0x04
	.zero		1


	//   ....[42]....
        /*03ac*/ 	.word	0x000027a0
        /*03b0*/ 	.word	0x00000000
        /*03b4*/ 	.word	0x00000000
        /*03b8*/ 	.short	0x010a
        /*03ba*/ 	.byte	0xff
	.zero		1


	//   ....[43]....
        /*03bc*/ 	.word	0x000028c0
        /*03c0*/ 	.word	0x00000002
        /*03c4*/ 	.word	0x000000d0
        /*03c8*/ 	.short	0x010a
        /*03ca*/ 	.byte	0xff
	.zero		1


	//   ....[44]....
        /*03cc*/ 	.word	0x00002920
        /*03d0*/ 	.word	0x00000004
        /*03d4*/ 	.word	0x00000000
        /*03d8*/ 	.short	0x0101
        /*03da*/ 	.byte	0xff
	.zero		1


	//   ....[45]....
        /*03dc*/ 	.word	0x00002940
        /*03e0*/ 	.word	0x000000ff
        /*03e4*/ 	.word	0x00000080
        /*03e8*/ 	.short	0x010a
        /*03ea*/ 	.byte	0x04
	.zero		1


	//   ....[46]....
        /*03ec*/ 	.word	0x00002a60
        /*03f0*/ 	.word	0x00000002
        /*03f4*/ 	.word	0x00000070
        /*03f8*/ 	.short	0x010a
        /*03fa*/ 	.byte	0xff
	.zero		1


	//   ....[47]....
        /*03fc*/ 	.word	0x00002b70
        /*0400*/ 	.word	0x00000002
        /*0404*/ 	.word	0x00000000
        /*0408*/ 	.short	0x0101
        /*040a*/ 	.byte	0xff
	.zero		1


	//   ....[48]....
        /*040c*/ 	.word	0x00002c00
        /*0410*/ 	.word	0x000000ff
        /*0414*/ 	.word	0x00000080
        /*0418*/ 	.short	0x0106
        /*041a*/ 	.byte	0x04
	.zero		1


	//   ....[49]....
        /*041c*/ 	.word	0x00002c20
        /*0420*/ 	.word	0x000000ff
        /*0424*/ 	.word	0x00000080
        /*0428*/ 	.short	0x010a
        /*042a*/ 	.byte	0x04
	.zero		1


	//   ....[50]....
        /*042c*/ 	.word	0x00002cb0
        /*0430*/ 	.word	0x000000ff
        /*0434*/ 	.word	0x00000080
        /*0438*/ 	.short	0x0106
        /*043a*/ 	.byte	0x07
	.zero		1


	//   ....[51]....
        /*043c*/ 	.word	0x00002cf0
        /*0440*/ 	.word	0x00000000
        /*0444*/ 	.word	0x00000080
        /*0448*/ 	.short	0x010a
        /*044a*/ 	.byte	0xff
	.zero		1


	//   ....[52]....
        /*044c*/ 	.word	0x00003240
        /*0450*/ 	.word	0x00000000
        /*0454*/ 	.word	0x00000070
        /*0458*/ 	.short	0x010a
        /*045a*/ 	.byte	0xff
	.zero		1


	//   ....[53]....
        /*045c*/ 	.word	0x00003350
        /*0460*/ 	.word	0x00000003
        /*0464*/ 	.word	0x00000000
        /*0468*/ 	.short	0x0101
        /*046a*/ 	.byte	0xff
	.zero		1


	//   ....[54]....
        /*046c*/ 	.word	0x00003360
        /*0470*/ 	.word	0x000000ff
        /*0474*/ 	.word	0x00000000
        /*0478*/ 	.short	0x010a
        /*047a*/ 	.byte	0x04
	.zero		1


	//   ....[55]....
        /*047c*/ 	.word	0x00003380
        /*0480*/ 	.word	0x000000ff
        /*0484*/ 	.word	0x000000b0
        /*0488*/ 	.short	0x010a
        /*048a*/ 	.byte	0x1e
	.zero		1


	//   ....[56]....
        /*048c*/ 	.word	0x00003450
        /*0490*/ 	.word	0x000000ff
        /*0494*/ 	.word	0x00000000
        /*0498*/ 	.short	0x010a
        /*049a*/ 	.byte	0x05
	.zero		1


	//   ....[57]....
        /*049c*/ 	.word	0x00003590
        /*04a0*/ 	.word	0x000000ff
        /*04a4*/ 	.word	0x00000000
        /*04a8*/ 	.short	0x010a
        /*04aa*/ 	.byte	0x04
	.zero		1


	//   ....[58]....
        /*04ac*/ 	.word	0x00003820
        /*04b0*/ 	.word	0x000000ff
        /*04b4*/ 	.word	0x00000000
        /*04b8*/ 	.short	0x010a
        /*04ba*/ 	.byte	0x04
	.zero		1


	//   ....[59]....
        /*04bc*/ 	.word	0x000038b0
        /*04c0*/ 	.word	0x000000ff
        /*04c4*/ 	.word	0x00000000
        /*04c8*/ 	.short	0x010a
        /*04ca*/ 	.byte	0x05
	.zero		1


	//   ....[60]....
        /*04cc*/ 	.word	0x00003940
        /*04d0*/ 	.word	0x000000ff
        /*04d4*/ 	.word	0x00000000
        /*04d8*/ 	.short	0x010a
        /*04da*/ 	.byte	0x05
	.zero		1


	//   ....[61]....
        /*04dc*/ 	.word	0x000039d0
        /*04e0*/ 	.word	0x000000ff
        /*04e4*/ 	.word	0x00000000
        /*04e8*/ 	.short	0x010a
        /*04ea*/ 	.byte	0x04
	.zero		1


	//   ....[62]....
        /*04ec*/ 	.word	0x00003ea0
        /*04f0*/ 	.word	0x0000000c
        /*04f4*/ 	.word	0x00000070
        /*04f8*/ 	.short	0x010a
        /*04fa*/ 	.byte	0xff
	.zero		1


	//   ....[63]....
        /*04fc*/ 	.word	0x00004010
        /*0500*/ 	.word	0x00000000
        /*0504*/ 	.word	0x00000000
        /*0508*/ 	.short	0x0101
        /*050a*/ 	.byte	0xff
	.zero		1


	//   ....[64]....
        /*050c*/ 	.word	0x000044a0
        /*0510*/ 	.word	0x000000ff
        /*0514*/ 	.word	0x00000068
        /*0518*/ 	.short	0x010a
        /*051a*/ 	.byte	0x15
	.zero		1


	//   ....[65]....
        /*051c*/ 	.word	0x00004620
        /*0520*/ 	.word	0x000000ff
        /*0524*/ 	.word	0x00000040
        /*0528*/ 	.short	0x010a
        /*052a*/ 	.byte	0x15
	.zero		1


	//   ....[66]....
        /*052c*/ 	.word	0x000047a0
        /*0530*/ 	.word	0x000000ff
        /*0534*/ 	.word	0x00000020
        /*0538*/ 	.short	0x010b
        /*053a*/ 	.byte	0x15
	.zero		1


	//   ....[67]....
        /*053c*/ 	.word	0x000047b0
        /*0540*/ 	.word	0x000000ff
        /*0544*/ 	.word	0x00000000
        /*0548*/ 	.short	0x0101
        /*054a*/ 	.byte	0x06
	.zero		1


	//   ....[68]....
        /*054c*/ 	.word	0x000047c0
        /*0550*/ 	.word	0x000000ff
        /*0554*/ 	.word	0x00000048
        /*0558*/ 	.short	0x010a
        /*055a*/ 	.byte	0x15
	.zero		1


	//   ....[69]....
        /*055c*/ 	.word	0x00004920
        /*0560*/ 	.word	0x000000ff
        /*0564*/ 	.word	0x00000028
        /*0568*/ 	.short	0x010b
        /*056a*/ 	.byte	0x15
	.zero		1


	//   ....[70]....
        /*056c*/ 	.word	0x00004930
        /*0570*/ 	.word	0x000000ff
        /*0574*/ 	.word	0x00000000
        /*0578*/ 	.short	0x0101
        /*057a*/ 	.byte	0x06
	.zero		1


	//   ....[71]....
        /*057c*/ 	.word	0x00004940
        /*0580*/ 	.word	0x000000ff
        /*0584*/ 	.word	0x00000050
        /*0588*/ 	.short	0x010a
        /*058a*/ 	.byte	0x15
	.zero		1


	//   ....[72]....
        /*058c*/ 	.word	0x00004a90
        /*0590*/ 	.word	0x000000ff
        /*0594*/ 	.word	0x00000030
        /*0598*/ 	.short	0x010b
        /*059a*/ 	.byte	0x15
	.zero		1


	//   ....[73]....
        /*059c*/ 	.word	0x00004aa0
        /*05a0*/ 	.word	0x000000ff
        /*05a4*/ 	.word	0x00000000
        /*05a8*/ 	.short	0x0101
        /*05aa*/ 	.byte	0x06
	.zero		1


	//   ....[74]....
        /*05ac*/ 	.word	0x00004ab0
        /*05b0*/ 	.word	0x000000ff
        /*05b4*/ 	.word	0x00000058
        /*05b8*/ 	.short	0x010a
        /*05ba*/ 	.byte	0x15
	.zero		1


	//   ....[75]....
        /*05bc*/ 	.word	0x00004ca0
        /*05c0*/ 	.word	0x000000ff
        /*05c4*/ 	.word	0x00000038
        /*05c8*/ 	.short	0x010b
        /*05ca*/ 	.byte	0x15
	.zero		1


	//   ....[76]....
        /*05cc*/ 	.word	0x00004cb0
        /*05d0*/ 	.word	0x000000ff
        /*05d4*/ 	.word	0x00000000
        /*05d8*/ 	.short	0x0101
        /*05da*/ 	.byte	0x25
	.zero		1


	//   ....[77]....
        /*05dc*/ 	.word	0x00004ce0
        /*05e0*/ 	.word	0x000000ff
        /*05e4*/ 	.word	0x00000040
        /*05e8*/ 	.short	0x010a
        /*05ea*/ 	.byte	0x15
	.zero		1


	//   ....[78]....
        /*05ec*/ 	.word	0x00004d00
        /*05f0*/ 	.word	0x000000ff
        /*05f4*/ 	.word	0x00000048
        /*05f8*/ 	.short	0x010a
        /*05fa*/ 	.byte	0x15
	.zero		1


	//   ....[79]....
        /*05fc*/ 	.word	0x00004d20
        /*0600*/ 	.word	0x000000ff
        /*0604*/ 	.word	0x00000050
        /*0608*/ 	.short	0x010a
        /*060a*/ 	.byte	0x15
	.zero		1


	//   ....[80]....
        /*060c*/ 	.word	0x00004d60
        /*0610*/ 	.word	0x00000000
        /*0614*/ 	.word	0x00000058
        /*0618*/ 	.short	0x010a
        /*061a*/ 	.byte	0xff
	.zero		1


	//   ....[81]....
        /*061c*/ 	.word	0x00005070
        /*0620*/ 	.word	0x00000003
        /*0624*/ 	.word	0x00000070
        /*0628*/ 	.short	0x010a
        /*062a*/ 	.byte	0xff
	.zero		1


	//   ....[82]....
        /*062c*/ 	.word	0x000051f0
        /*0630*/ 	.word	0x00000000
        /*0634*/ 	.word	0x00000000
        /*0638*/ 	.short	0x0101
        /*063a*/ 	.byte	0xff
	.zero		1


	//   ....[83]....
        /*063c*/ 	.word	0x00005d60
        /*0640*/ 	.word	0x000000ff
        /*0644*/ 	.word	0x00000020
        /*0648*/ 	.short	0x010a
        /*064a*/ 	.byte	0x2c
	.zero		1


	//   ....[84]....
        /*064c*/ 	.word	0x00005da0
        /*0650*/ 	.word	0x00000063
        /*0654*/ 	.word	0x00000090
        /*0658*/ 	.short	0x010a
        /*065a*/ 	.byte	0xff
	.zero		1


	//   ....[85]....
        /*065c*/ 	.word	0x00005e90
        /*0660*/ 	.word	0x000000ff
        /*0664*/ 	.word	0x00000020
        /*0668*/ 	.short	0x010a
        /*066a*/ 	.byte	0x2c
	.zero		1


	//   ....[86]....
        /*066c*/ 	.word	0x00005f80
        /*0670*/ 	.word	0x00000063
        /*0674*/ 	.word	0x00000090
        /*0678*/ 	.short	0x010a
        /*067a*/ 	.byte	0xff
	.zero		1


	//   ....[87]....
        /*067c*/ 	.word	0x00006a50
        /*0680*/ 	.word	0x00000000
        /*0684*/ 	.word	0x00000000
        /*0688*/ 	.short	0x0101
        /*068a*/ 	.byte	0xff
	.zero		1


	//   ....[88]....
        /*068c*/ 	.word	0x00006a60
        /*0690*/ 	.word	0x00000003
        /*0694*/ 	.word	0x00000020
        /*0698*/ 	.short	0x010a
        /*069a*/ 	.byte	0xff
	.zero		1


	//   ....[89]....
        /*069c*/ 	.word	0x00006b40
        /*06a0*/ 	.word	0x00000003
        /*06a4*/ 	.word	0x00000020
        /*06a8*/ 	.short	0x010a
        /*06aa*/ 	.byte	0xff
	.zero		1


	//   ....[90]....
        /*06ac*/ 	.word	0x000076b0
        /*06b0*/ 	.word	0x0000003d
        /*06b4*/ 	.word	0x00000000
        /*06b8*/ 	.short	0x0101
        /*06ba*/ 	.byte	0xff
	.zero		1


	//   ....[91]....
        /*06bc*/ 	.word	0x000076d0
        /*06c0*/ 	.word	0x0000003e
        /*06c4*/ 	.word	0x00000020
        /*06c8*/ 	.short	0x010a
        /*06ca*/ 	.byte	0xff
	.zero		1


	//   ....[92]....
        /*06cc*/ 	.word	0x000077a0
        /*06d0*/ 	.word	0x0000003e
        /*06d4*/ 	.word	0x00000020
        /*06d8*/ 	.short	0x010a
        /*06da*/ 	.byte	0xff
	.zero		1


	//   ....[93]....
        /*06dc*/ 	.word	0x00008310
        /*06e0*/ 	.word	0x0000003d
        /*06e4*/ 	.word	0x00000000
        /*06e8*/ 	.short	0x0101
        /*06ea*/ 	.byte	0xff
	.zero		1


	//   ....[94]....
        /*06ec*/ 	.word	0x00008330
        /*06f0*/ 	.word	0x0000003e
        /*06f4*/ 	.word	0x00000020
        /*06f8*/ 	.short	0x010a
        /*06fa*/ 	.byte	0xff
	.zero		1


	//   ....[95]....
        /*06fc*/ 	.word	0x00008400
        /*0700*/ 	.word	0x0000003e
        /*0704*/ 	.word	0x00000020
        /*0708*/ 	.short	0x010a
        /*070a*/ 	.byte	0xff
	.zero		1


	//   ....[96]....
        /*070c*/ 	.word	0x00008740
        /*0710*/ 	.word	0x000000ff
        /*0714*/ 	.word	0x00000000
        /*0718*/ 	.short	0x0101
        /*071a*/ 	.byte	0x04
	.zero		1


	//   ....[97]....
        /*071c*/ 	.word	0x00008fd0
        /*0720*/ 	.word	0x00000002
        /*0724*/ 	.word	0x00000000
        /*0728*/ 	.short	0x0101
        /*072a*/ 	.byte	0xff
	.zero		1


	//   ....[98]....
        /*072c*/ 	.word	0x00009260
        /*0730*/ 	.word	0x000000ff
        /*0734*/ 	.word	0x00000000
        /*0738*/ 	.short	0x0101
        /*073a*/ 	.byte	0x04
	.zero		1


	//   ....[99]....
        /*073c*/ 	.word	0x00009280
        /*0740*/ 	.word	0x00000003
        /*0744*/ 	.word	0x000000e0
        /*0748*/ 	.short	0x010a
        /*074a*/ 	.byte	0xff
	.zero		1


	//   ....[100]....
        /*074c*/ 	.word	0x000092e0
        /*0750*/ 	.word	0x00000000
        /*0754*/ 	.word	0x00000010
        /*0758*/ 	.short	0x010a
        /*075a*/ 	.byte	0xff
	.zero		1


	//   ....[101]....
        /*075c*/ 	.word	0x00009340
        /*0760*/ 	.word	0x00000000
        /*0764*/ 	.word	0x00000010
        /*0768*/ 	.short	0x010a
        /*076a*/ 	.byte	0xff
	.zero		1


	//   ....[102]....
        /*076c*/ 	.word	0x00009390
        /*0770*/ 	.word	0x00000003
        /*0774*/ 	.word	0x00000070
        /*0778*/ 	.short	0x010a
        /*077a*/ 	.byte	0xff
	.zero		1


	//   ....[103]....
        /*077c*/ 	.word	0x000093f0
        /*0780*/ 	.word	0x00000000
        /*0784*/ 	.word	0x00000000
        /*0788*/ 	.short	0x010a
        /*078a*/ 	.byte	0xff
	.zero		1


	//   ....[104]....
        /*078c*/ 	.word	0x00009440
        /*0790*/ 	.word	0x00000002
        /*0794*/ 	.word	0x000000d0
        /*0798*/ 	.short	0x010a
        /*079a*/ 	.byte	0xff
	.zero		1


	//   ....[105]....
        /*079c*/ 	.word	0x000094a0
        /*07a0*/ 	.word	0x00000002
        /*07a4*/ 	.word	0x00000080
        /*07a8*/ 	.short	0x010a
        /*07aa*/ 	.byte	0xff
	.zero		1


	//   ....[106]....
        /*07ac*/ 	.word	0x000094f0
        /*07b0*/ 	.word	0x00000002
        /*07b4*/ 	.word	0x00000070
        /*07b8*/ 	.short	0x010a
        /*07ba*/ 	.byte	0xff
	.zero		1


	//   ....[107]....
        /*07bc*/ 	.word	0x00009550
        /*07c0*/ 	.word	0x00000000
        /*07c4*/ 	.word	0x00000080
        /*07c8*/ 	.short	0x010a
        /*07ca*/ 	.byte	0xff
	.zero		1


	//   ....[108]....
        /*07cc*/ 	.word	0x000095a0
        /*07d0*/ 	.word	0x00000000
        /*07d4*/ 	.word	0x00000070
        /*07d8*/ 	.short	0x010a
        /*07da*/ 	.byte	0xff
	.zero		1


	//   ....[109]....
        /*07dc*/ 	.word	0x00009600
        /*07e0*/ 	.word	0x00000003
        /*07e4*/ 	.word	0x000000b0
        /*07e8*/ 	.short	0x010a
        /*07ea*/ 	.byte	0xff
	.zero		1


	//   ....[110]....
        /*07ec*/ 	.word	0x00009660
        /*07f0*/ 	.word	0x00000000
        /*07f4*/ 	.word	0x00000000
        /*07f8*/ 	.short	0x010a
        /*07fa*/ 	.byte	0xff
	.zero		1


	//   ....[111]....
        /*07fc*/ 	.word	0x000096c0
        /*0800*/ 	.word	0x00000000
        /*0804*/ 	.word	0x00000000
        /*0808*/ 	.short	0x010a
        /*080a*/ 	.byte	0xff
	.zero		1


	//   ....[112]....
        /*080c*/ 	.word	0x00009720
        /*0810*/ 	.word	0x00000000
        /*0814*/ 	.word	0x00000000
        /*0818*/ 	.short	0x010a
        /*081a*/ 	.byte	0xff
	.zero		1


	//   ....[113]....
        /*081c*/ 	.word	0x00009780
        /*0820*/ 	.word	0x00000000
        /*0824*/ 	.word	0x00000000
        /*0828*/ 	.short	0x010a
        /*082a*/ 	.byte	0xff
	.zero		1


	//   ....[114]....
        /*082c*/ 	.word	0x000097e0
        /*0830*/ 	.word	0x00000000
        /*0834*/ 	.word	0x00000000
        /*0838*/ 	.short	0x010a
        /*083a*/ 	.byte	0xff
	.zero		1


	//   ....[115]....
        /*083c*/ 	.word	0x00009830
        /*0840*/ 	.word	0x0000000c
        /*0844*/ 	.word	0x00000070
        /*0848*/ 	.short	0x010a
        /*084a*/ 	.byte	0xff
	.zero		1


	//   ....[116]....
        /*084c*/ 	.word	0x00009890
        /*0850*/ 	.word	0x00000000
        /*0854*/ 	.word	0x00000068
        /*0858*/ 	.short	0x010a
        /*085a*/ 	.byte	0xff
	.zero		1


	//   ....[117]....
        /*085c*/ 	.word	0x000098f0
        /*0860*/ 	.word	0x00000000
        /*0864*/ 	.word	0x00000040
        /*0868*/ 	.short	0x010a
        /*086a*/ 	.byte	0xff
	.zero		1


	//   ....[118]....
        /*086c*/ 	.word	0x00009950
        /*0870*/ 	.word	0x00000000
        /*0874*/ 	.word	0x00000048
        /*0878*/ 	.short	0x010a
        /*087a*/ 	.byte	0xff
	.zero		1


	//   ....[119]....
        /*087c*/ 	.word	0x000099b0
        /*0880*/ 	.word	0x00000000
        /*0884*/ 	.word	0x00000050
        /*0888*/ 	.short	0x010a
        /*088a*/ 	.byte	0xff
	.zero		1


	//   ....[120]....
        /*088c*/ 	.word	0x00009a10
        /*0890*/ 	.word	0x00000000
        /*0894*/ 	.word	0x00000058
        /*0898*/ 	.short	0x010a
        /*089a*/ 	.byte	0xff
	.zero		1


	//   ....[121]....
        /*089c*/ 	.word	0x00009a70
        /*08a0*/ 	.word	0x00000000
        /*08a4*/ 	.word	0x00000040
        /*08a8*/ 	.short	0x010a
        /*08aa*/ 	.byte	0xff
	.zero		1


	//   ....[122]....
        /*08ac*/ 	.word	0x00009ad0
        /*08b0*/ 	.word	0x00000000
        /*08b4*/ 	.word	0x00000048
        /*08b8*/ 	.short	0x010a
        /*08ba*/ 	.byte	0xff
	.zero		1


	//   ....[123]....
        /*08bc*/ 	.word	0x00009b30
        /*08c0*/ 	.word	0x00000000
        /*08c4*/ 	.word	0x00000050
        /*08c8*/ 	.short	0x010a
        /*08ca*/ 	.byte	0xff
	.zero		1


	//   ....[124]....
        /*08cc*/ 	.word	0x00009b80
        /*08d0*/ 	.word	0x00000003
        /*08d4*/ 	.word	0x00000070
        /*08d8*/ 	.short	0x010a
        /*08da*/ 	.byte	0xff
	.zero		1


	//   ....[125]....
        /*08dc*/ 	.word	0x00009be0
        /*08e0*/ 	.word	0x00000002
        /*08e4*/ 	.word	0x00000020
        /*08e8*/ 	.short	0x010a
        /*08ea*/ 	.byte	0xff
	.zero		1


	//   ....[126]....
        /*08ec*/ 	.word	0x00009c30
        /*08f0*/ 	.word	0x00000063
        /*08f4*/ 	.word	0x00000090
        /*08f8*/ 	.short	0x010a
        /*08fa*/ 	.byte	0xff
	.zero		1


	//   ....[127]....
        /*08fc*/ 	.word	0x00009c80
        /*0900*/ 	.word	0x00000003
        /*0904*/ 	.word	0x00000020
        /*0908*/ 	.short	0x010a
        /*090a*/ 	.byte	0xff
	.zero		1


	//   ....[128]....
        /*090c*/ 	.word	0x00009cd0
        /*0910*/ 	.word	0x0000003e
        /*0914*/ 	.word	0x00000020
        /*0918*/ 	.short	0x010a
        /*091a*/ 	.byte	0xff
	.zero		1


	//   ....[129]....
        /*091c*/ 	.word	0x00009d20
        /*0920*/ 	.word	0x0000003e
        /*0924*/ 	.word	0x00000020
        /*0928*/ 	.short	0x010a
        /*092a*/ 	.byte	0xff
	.zero		1


	//----- nvinfo : EIATTR_NUM_MBARRIERS
	.align		4
.L_47:
        /*092c*/ 	.byte	0x03, 0x38
        /*092e*/ 	.short	0x001e


	//----- nvinfo : EIATTR_EXIT_INSTR_OFFSETS
	.align		4
        /*0930*/ 	.byte	0x04, 0x1c
        /*0932*/ 	.short	(.L_49 - .L_48)


	//   ....[0]....
.L_48:
        /*0934*/ 	.word	0x000027d0


	//   ....[1]....
        /*0938*/ 	.word	0x00002cc0


	//   ....[2]....
        /*093c*/ 	.word	0x00002d20


	//   ....[3]....
        /*0940*/ 	.word	0x00003c30


	//   ....[4]....
        /*0944*/ 	.word	0x00004d90


	//   ....[5]....
        /*0948*/ 	.word	0x00004dd0


	//   ....[6]....
        /*094c*/ 	.word	0x00009150


	//   ....[7]....
        /*0950*/ 	.word	0x000091d0


	//   ....[8]....
        /*0954*/ 	.word	0x00009200


	//   ....[9]....
        /*0958*/ 	.word	0x00009270


	//----- nvinfo : EIATTR_MAX_THREADS
	.align		4
.L_49:
        /*095c*/ 	.byte	0x04, 0x05
        /*095e*/ 	.short	(.L_51 - .L_50)
.L_50:
        /*0960*/ 	.word	0x00000100
        /*0964*/ 	.word	0x00000001
        /*0968*/ 	.word	0x00000001


	//----- nvinfo : EIATTR_CRS_STACK_SIZE
	.align		4
.L_51:
        /*096c*/ 	.byte	0x04, 0x1e
        /*096e*/ 	.short	(.L_53 - .L_52)
.L_52:
        /*0970*/ 	.word	0x00000000


	//----- nvinfo : EIATTR_CBANK_PARAM_SIZE
	.align		4
.L_53:
        /*0974*/ 	.byte	0x03, 0x19
        /*0976*/ 	.short	0x0800


	//----- nvinfo : EIATTR_PARAM_CBANK
	.align		4
        /*0978*/ 	.byte	0x04, 0x0a
        /*097a*/ 	.short	(.L_55 - .L_54)
	.align		4
.L_54:
        /*097c*/ 	.word	index@(.nv.constant0._ZN7cutlass13device_kernelINS_4gemm6kernel13GemmUniversalIN4cute5tupleIJiiiiEEENS1_10collective13CollectiveMmaINS1_35MainloopSm100TmaUmmaWarpSpecializedILi2ELi2ELi4ENS5_IJNS4_1CILi1EEENSA_ILi2EEESB_EEEEENS5_IJNSA_ILi128EEESF_NSA_ILi64EEEEEENS_6half_tENS5_IJlSB_lEEESI_SJ_NS4_8TiledMMAINS4_8MMA_AtomIJNS4_20SM100_MMA_F16BF16_SSISI_SI_fLi128ELi128ELNS4_4UMMA5MajorE0ELSO_0ELNSN_7ScaleInE0ELSP_0EEEEEENS4_6LayoutINS5_IJSB_SB_SB_EEENS5_IJNSA_ILi0EEESU_SU_EEEEENS5_IJNS4_10UnderscoreESX_SX_EEEEENS4_23SM90_TMA_LOAD_MULTICASTENS4_14ComposedLayoutINS4_7SwizzleILi3ELi4ELi3EEENS4_18smem_ptr_flag_bitsILi16EEENSS_INS5_IJNSA_ILi8EEESG_EEENS5_IJSG_SB_EEEEEEEvNS4_8identityENS4_13SM90_TMA_LOADES1A_vS1B_EENS_8epilogue10collective18CollectiveEpilogueINS1E_23Sm100TmaWarpSpecializedILi4ELi2ELi32ELb1ELb0EEEJSH_NS5_IJNSS_ISF_SB_EENSS_INSA_ILi32EEESB_EEEEESI_SJ_SI_SJ_NS1E_6fusion15FusionCallbacksIS1I_NS1N_17LinearCombinationISI_fSI_fLNS_15FloatRoundStyleE2EEESH_S1M_JEEENS4_5SM1004TMEM4LOAD26SM100_TMEM_LOAD_32dp32b32xES1C_NS11_INS12_ILi2ELi4ELi3EEES15_NSS_INS5_IJS16_S1K_EEENS5_IJS1K_SB_EEEEEEENS4_39AutoVectorizingCopyWithAssumedAlignmentILi128EEENS4_14SM90_TMA_STOREES21_S23_S23_EEEvvEEEEvNT_6ParamsE)
        /*0980*/ 	.short	0x0380
        /*0982*/ 	.short	0x0800


	//----- nvinfo : EIATTR_SW_WAR
	.align		4
.L_55:
        /*0984*/ 	.byte	0x04, 0x36
        /*0986*/ 	.short	(.L_57 - .L_56)
.L_56:
        /*0988*/ 	.word	0x00000008
.L_57:


//--------------------- .nv.callgraph             --------------------------
	.section	.nv.callgraph,"",@"SHT_CUDA_CALLGRAPH"
	.align	4
	.sectionentsize	8
	.align		4
        /*0000*/ 	.word	0x00000000
	.align		4
        /*0004*/ 	.word	0xffffffff
	.align		4
        /*0008*/ 	.word	index@(_ZN7cutlass13device_kernelINS_4gemm6kernel13GemmUniversalIN4cute5tupleIJiiiiEEENS1_10collective13CollectiveMmaINS1_35MainloopSm100TmaUmmaWarpSpecializedILi2ELi2ELi4ENS5_IJNS4_1CILi1EEENSA_ILi2EEESB_EEEEENS5_IJNSA_ILi128EEESF_NSA_ILi64EEEEEENS_6half_tENS5_IJlSB_lEEESI_SJ_NS4_8TiledMMAINS4_8MMA_AtomIJNS4_20SM100_MMA_F16BF16_SSISI_SI_fLi128ELi128ELNS4_4UMMA5MajorE0ELSO_0ELNSN_7ScaleInE0ELSP_0EEEEEENS4_6LayoutINS5_IJSB_SB_SB_EEENS5_IJNSA_ILi0EEESU_SU_EEEEENS5_IJNS4_10UnderscoreESX_SX_EEEEENS4_23SM90_TMA_LOAD_MULTICASTENS4_14ComposedLayoutINS4_7SwizzleILi3ELi4ELi3EEENS4_18smem_ptr_flag_bitsILi16EEENSS_INS5_IJNSA_ILi8EEESG_EEENS5_IJSG_SB_EEEEEEEvNS4_8identityENS4_13SM90_TMA_LOADES1A_vS1B_EENS_8epilogue10collective18CollectiveEpilogueINS1E_23Sm100TmaWarpSpecializedILi4ELi2ELi32ELb1ELb0EEEJSH_NS5_IJNSS_ISF_SB_EENSS_INSA_ILi32EEESB_EEEEESI_SJ_SI_SJ_NS1E_6fusion15FusionCallbacksIS1I_NS1N_17LinearCombinationISI_fSI_fLNS_15FloatRoundStyleE2EEESH_S1M_JEEENS4_5SM1004TMEM4LOAD26SM100_TMEM_LOAD_32dp32b32xES1C_NS11_INS12_ILi2ELi4ELi3EEES15_NSS_INS5_IJS16_S1K_EEENS5_IJS1K_SB_EEEEEEENS4_39AutoVectorizingCopyWithAssumedAlignmentILi128EEENS4_14SM90_TMA_STOREES21_S23_S23_EEEvvEEEEvNT_6ParamsE)
	.align		4
        /*000c*/ 	.word	index@(__assertfail)
	.align		4
        /*0010*/ 	.word	0x00000000
	.align		4
        /*0014*/ 	.word	0xfffffffe
	.align		4
        /*0018*/ 	.word	0x00000000
	.align		4
        /*001c*/ 	.word	0xfffffffd
	.align		4
        /*0020*/ 	.word	0x00000000
	.align		4
        /*0024*/ 	.word	0xfffffffc


//--------------------- .nv.constant4             --------------------------
	.section	.nv.constant4,"a",@progbits
	.align	8
	.align		8
.nv.constant4:
        /*0000*/ 	.dword	__assertfail
	.align		8
        /*0008*/ 	.dword	__unnamed_1
	.align		8
        /*0010*/ 	.dword	__unnamed_2
	.align		8
        /*0018*/ 	.dword	_ZN40_INTERNAL_88156b28_4_k_cu_c20e0c54_325814cuda3std3__45__cpo5beginE
	.align		8
        /*0020*/ 	.dword	_ZN40_INTERNAL_88156b28_4_k_cu_c20e0c54_325814cuda3std3__45__cpo3endE
	.align		8
        /*0028*/ 	.dword	_ZN40_INTERNAL_88156b28_4_k_cu_c20e0c54_325814cuda3std3__45__cpo6cbeginE
	.align		8
        /*0030*/ 	.dword	_ZN40_INTERNAL_88156b28_4_k_cu_c20e0c54_325814cuda3std3__45__cpo4cendE
	.align		8
        /*0038*/ 	.dword	_ZN40_INTERNAL_88156b28_4_k_cu_c20e0c54_325814cuda3std3__442_GLOBAL__N__88156b28_4_k_cu_c20e0c54_325816ignoreE
	.align		8
        /*0040*/ 	.dword	_ZN40_INTERNAL_88156b28_4_k_cu_c20e0c54_325814cuda3std3__419piecewise_constructE
	.align		8
        /*0048*/ 	.dword	_ZN40_INTERNAL_88156b28_4_k_cu_c20e0c54_325814cuda3std3__48in_placeE
	.align		8
        /*0050*/ 	.dword	_ZN40_INTERNAL_88156b28_4_k_cu_c20e0c54_325814cuda3std6ranges3__45__cpo4swapE
	.align		8
        /*0058*/ 	.dword	_ZN40_INTERNAL_88156b28_4_k_cu_c20e0c54_325814cuda3std6ranges3__45__cpo9iter_moveE
	.align		8
        /*0060*/ 	.dword	_ZN40_INTERNAL_88156b28_4_k_cu_c20e0c54_325814cute7productE
	.align		8
        /*0068*/ 	.dword	_ZN40_INTERNAL_88156b28_4_k_cu_c20e0c54_325814cute1_E
	.align		8
        /*0070*/ 	.dword	$str$25
	.align		8
        /*0078*/ 	.dword	$str$26
	.align		8
        /*0080*/ 	.dword	$str$27
	.align		8
        /*0088*/ 	.dword	$str$28


//--------------------- .text._ZN7cutlass13device_kernelINS_4gemm6kernel13GemmUniversalIN4cute5tupleIJiiiiEEENS1_10collective13CollectiveMmaINS1_35MainloopSm100TmaUmmaWarpSpecializedILi2ELi2ELi4ENS5_IJNS4_1CILi1EEENSA_ILi2EEESB_EEEEENS5_IJNSA_ILi128EEESF_NSA_ILi64EEEEEENS_6half_tENS5_IJlSB_lEEESI_SJ_NS4_8TiledMMAINS4_8MMA_AtomIJNS4_20SM100_MMA_F16BF16_SSISI_SI_fLi128ELi128ELNS4_4UMMA5MajorE0ELSO_0ELNSN_7ScaleInE0ELSP_0EEEEEENS4_6LayoutINS5_IJSB_SB_SB_EEENS5_IJNSA_ILi0EEESU_SU_EEEEENS5_IJNS4_10UnderscoreESX_SX_EEEEENS4_23SM90_TMA_LOAD_MULTICASTENS4_14ComposedLayoutINS4_7SwizzleILi3ELi4ELi3EEENS4_18smem_ptr_flag_bitsILi16EEENSS_INS5_IJNSA_ILi8EEESG_EEENS5_IJSG_SB_EEEEEEEvNS4_8identityENS4_13SM90_TMA_LOADES1A_vS1B_EENS_8epilogue10collective18CollectiveEpilogueINS1E_23Sm100TmaWarpSpecializedILi4ELi2ELi32ELb1ELb0EEEJSH_NS5_IJNSS_ISF_SB_EENSS_INSA_ILi32EEESB_EEEEESI_SJ_SI_SJ_NS1E_6fusion15FusionCallbacksIS1I_NS1N_17LinearCombinationISI_fSI_fLNS_15FloatRoundStyleE2EEESH_S1M_JEEENS4_5SM1004TMEM4LOAD26SM100_TMEM_LOAD_32dp32b32xES1C_NS11_INS12_ILi2ELi4ELi3EEES15_NSS_INS5_IJS16_S1K_EEENS5_IJS1K_SB_EEEEEEENS4_39AutoVectorizingCopyWithAssumedAlignmentILi128EEENS4_14SM90_TMA_STOREES21_S23_S23_EEEvvEEEEvNT_6ParamsE --------------------------
	.section	.text._ZN7cutlass13device_kernelINS_4gemm6kernel13GemmUniversalIN4cute5tupleIJiiiiEEENS1_10collective13CollectiveMmaINS1_35MainloopSm100TmaUmmaWarpSpecializedILi2ELi2ELi4ENS5_IJNS4_1CILi1EEENSA_ILi2EEESB_EEEEENS5_IJNSA_ILi128EEESF_NSA_ILi64EEEEEENS_6half_tENS5_IJlSB_lEEESI_SJ_NS4_8TiledMMAINS4_8MMA_AtomIJNS4_20SM100_MMA_F16BF16_SSISI_SI_fLi128ELi128ELNS4_4UMMA5MajorE0ELSO_0ELNSN_7ScaleInE0ELSP_0EEEEEENS4_6LayoutINS5_IJSB_SB_SB_EEENS5_IJNSA_ILi0EEESU_SU_EEEEENS5_IJNS4_10UnderscoreESX_SX_EEEEENS4_23SM90_TMA_LOAD_MULTICASTENS4_14ComposedLayoutINS4_7SwizzleILi3ELi4ELi3EEENS4_18smem_ptr_flag_bitsILi16EEENSS_INS5_IJNSA_ILi8EEESG_EEENS5_IJSG_SB_EEEEEEEvNS4_8identityENS4_13SM90_TMA_LOADES1A_vS1B_EENS_8epilogue10collective18CollectiveEpilogueINS1E_23Sm100TmaWarpSpecializedILi4ELi2ELi32ELb1ELb0EEEJSH_NS5_IJNSS_ISF_SB_EENSS_INSA_ILi32EEESB_EEEEESI_SJ_SI_SJ_NS1E_6fusion15FusionCallbacksIS1I_NS1N_17LinearCombinationISI_fSI_fLNS_15FloatRoundStyleE2EEESH_S1M_JEEENS4_5SM1004TMEM4LOAD26SM100_TMEM_LOAD_32dp32b32xES1C_NS11_INS12_ILi2ELi4ELi3EEES15_NSS_INS5_IJS16_S1K_EEENS5_IJS1K_SB_EEEEEEENS4_39AutoVectorizingCopyWithAssumedAlignmentILi128EEENS4_14SM90_TMA_STOREES21_S23_S23_EEEvvEEEEvNT_6ParamsE,"ax",@progbits
	.align	128
.text._ZN7cutlass13device_kernelINS_4gemm6kernel13GemmUniversalIN4cute5tupleIJiiiiEEENS1_10collective13CollectiveMmaINS1_35MainloopSm100TmaUmmaWarpSpecializedILi2ELi2ELi4ENS5_IJNS4_1CILi1EEENSA_ILi2EEESB_EEEEENS5_IJNSA_ILi128EEESF_NSA_ILi64EEEEEENS_6half_tENS5_IJlSB_lEEESI_SJ_NS4_8TiledMMAINS4_8MMA_AtomIJNS4_20SM100_MMA_F16BF16_SSISI_SI_fLi128ELi128ELNS4_4UMMA5MajorE0ELSO_0ELNSN_7ScaleInE0ELSP_0EEEEEENS4_6LayoutINS5_IJSB_SB_SB_EEENS5_IJNSA_ILi0EEESU_SU_EEEEENS5_IJNS4_10UnderscoreESX_SX_EEEEENS4_23SM90_TMA_LOAD_MULTICASTENS4_14ComposedLayoutINS4_7SwizzleILi3ELi4ELi3EEENS4_18smem_ptr_flag_bitsILi16EEENSS_INS5_IJNSA_ILi8EEESG_EEENS5_IJSG_SB_EEEEEEEvNS4_8identityENS4_13SM90_TMA_LOADES1A_vS1B_EENS_8epilogue10collective18CollectiveEpilogueINS1E_23Sm100TmaWarpSpecializedILi4ELi2ELi32ELb1ELb0EEEJSH_NS5_IJNSS_ISF_SB_EENSS_INSA_ILi32EEESB_EEEEESI_SJ_SI_SJ_NS1E_6fusion15FusionCallbacksIS1I_NS1N_17LinearCombinationISI_fSI_fLNS_15FloatRoundStyleE2EEESH_S1M_JEEENS4_5SM1004TMEM4LOAD26SM100_TMEM_LOAD_32dp32b32xES1C_NS11_INS12_ILi2ELi4ELi3EEES15_NSS_INS5_IJS16_S1K_EEENS5_IJS1K_SB_EEEEEEENS4_39AutoVectorizingCopyWithAssumedAlignmentILi128EEENS4_14SM90_TMA_STOREES21_S23_S23_EEEvvEEEEvNT_6ParamsE:
        .type           _ZN7cutlass13device_kernelINS_4gemm6kernel13GemmUniversalIN4cute5tupleIJiiiiEEENS1_10collective13CollectiveMmaINS1_35MainloopSm100TmaUmmaWarpSpecializedILi2ELi2ELi4ENS5_IJNS4_1CILi1EEENSA_ILi2EEESB_EEEEENS5_IJNSA_ILi128EEESF_NSA_ILi64EEEEEENS_6half_tENS5_IJlSB_lEEESI_SJ_NS4_8TiledMMAINS4_8MMA_AtomIJNS4_20SM100_MMA_F16BF16_SSISI_SI_fLi128ELi128ELNS4_4UMMA5MajorE0ELSO_0ELNSN_7ScaleInE0ELSP_0EEEEEENS4_6LayoutINS5_IJSB_SB_SB_EEENS5_IJNSA_ILi0EEESU_SU_EEEEENS5_IJNS4_10UnderscoreESX_SX_EEEEENS4_23SM90_TMA_LOAD_MULTICASTENS4_14ComposedLayoutINS4_7SwizzleILi3ELi4ELi3EEENS4_18smem_ptr_flag_bitsILi16EEENSS_INS5_IJNSA_ILi8EEESG_EEENS5_IJSG_SB_EEEEEEEvNS4_8identityENS4_13SM90_TMA_LOADES1A_vS1B_EENS_8epilogue10collective18CollectiveEpilogueINS1E_23Sm100TmaWarpSpecializedILi4ELi2ELi32ELb1ELb0EEEJSH_NS5_IJNSS_ISF_SB_EENSS_INSA_ILi32EEESB_EEEEESI_SJ_SI_SJ_NS1E_6fusion15FusionCallbacksIS1I_NS1N_17LinearCombinationISI_fSI_fLNS_15FloatRoundStyleE2EEESH_S1M_JEEENS4_5SM1004TMEM4LOAD26SM100_TMEM_LOAD_32dp32b32xES1C_NS11_INS12_ILi2ELi4ELi3EEES15_NSS_INS5_IJS16_S1K_EEENS5_IJS1K_SB_EEEEEEENS4_39AutoVectorizingCopyWithAssumedAlignmentILi128EEENS4_14SM90_TMA_STOREES21_S23_S23_EEEvvEEEEvNT_6ParamsE,@function
        .size           _ZN7cutlass13device_kernelINS_4gemm6kernel13GemmUniversalIN4cute5tupleIJiiiiEEENS1_10collective13CollectiveMmaINS1_35MainloopSm100TmaUmmaWarpSpecializedILi2ELi2ELi4ENS5_IJNS4_1CILi1EEENSA_ILi2EEESB_EEEEENS5_IJNSA_ILi128EEESF_NSA_ILi64EEEEEENS_6half_tENS5_IJlSB_lEEESI_SJ_NS4_8TiledMMAINS4_8MMA_AtomIJNS4_20SM100_MMA_F16BF16_SSISI_SI_fLi128ELi128ELNS4_4UMMA5MajorE0ELSO_0ELNSN_7ScaleInE0ELSP_0EEEEEENS4_6LayoutINS5_IJSB_SB_SB_EEENS5_IJNSA_ILi0EEESU_SU_EEEEENS5_IJNS4_10UnderscoreESX_SX_EEEEENS4_23SM90_TMA_LOAD_MULTICASTENS4_14ComposedLayoutINS4_7SwizzleILi3ELi4ELi3EEENS4_18smem_ptr_flag_bitsILi16EEENSS_INS5_IJNSA_ILi8EEESG_EEENS5_IJSG_SB_EEEEEEEvNS4_8identityENS4_13SM90_TMA_LOADES1A_vS1B_EENS_8epilogue10collective18CollectiveEpilogueINS1E_23Sm100TmaWarpSpecializedILi4ELi2ELi32ELb1ELb0EEEJSH_NS5_IJNSS_ISF_SB_EENSS_INSA_ILi32EEESB_EEEEESI_SJ_SI_SJ_NS1E_6fusion15FusionCallbacksIS1I_NS1N_17LinearCombinationISI_fSI_fLNS_15FloatRoundStyleE2EEESH_S1M_JEEENS4_5SM1004TMEM4LOAD26SM100_TMEM_LOAD_32dp32b32xES1C_NS11_INS12_ILi2ELi4ELi3EEES15_NSS_INS5_IJS16_S1K_EEENS5_IJS1K_SB_EEEEEEENS4_39AutoVectorizingCopyWithAssumedAlignmentILi128EEENS4_14SM90_TMA_STOREES21_S23_S23_EEEvvEEEEvNT_6ParamsE,(.L_x_177 - _ZN7cutlass13device_kernelINS_4gemm6kernel13GemmUniversalIN4cute5tupleIJiiiiEEENS1_10collective13CollectiveMmaINS1_35MainloopSm100TmaUmmaWarpSpecializedILi2ELi2ELi4ENS5_IJNS4_1CILi1EEENSA_ILi2EEESB_EEEEENS5_IJNSA_ILi128EEESF_NSA_ILi64EEEEEENS_6half_tENS5_IJlSB_lEEESI_SJ_NS4_8TiledMMAINS4_8MMA_AtomIJNS4_20SM100_MMA_F16BF16_SSISI_SI_fLi128ELi128ELNS4_4UMMA5MajorE0ELSO_0ELNSN_7ScaleInE0ELSP_0EEEEEENS4_6LayoutINS5_IJSB_SB_SB_EEENS5_IJNSA_ILi0EEESU_SU_EEEEENS5_IJNS4_10UnderscoreESX_SX_EEEEENS4_23SM90_TMA_LOAD_MULTICASTENS4_14ComposedLayoutINS4_7SwizzleILi3ELi4ELi3EEENS4_18smem_ptr_flag_bitsILi16EEENSS_INS5_IJNSA_ILi8EEESG_EEENS5_IJSG_SB_EEEEEEEvNS4_8identityENS4_13SM90_TMA_LOADES1A_vS1B_EENS_8epilogue10collective18CollectiveEpilogueINS1E_23Sm100TmaWarpSpecializedILi4ELi2ELi32ELb1ELb0EEEJSH_NS5_IJNSS_ISF_SB_EENSS_INSA_ILi32EEESB_EEEEESI_SJ_SI_SJ_NS1E_6fusion15FusionCallbacksIS1I_NS1N_17LinearCombinationISI_fSI_fLNS_15FloatRoundStyleE2EEESH_S1M_JEEENS4_5SM1004TMEM4LOAD26SM100_TMEM_LOAD_32dp32b32xES1C_NS11_INS12_ILi2ELi4ELi3EEES15_NSS_INS5_IJS16_S1K_EEENS5_IJS1K_SB_EEEEEEENS4_39AutoVectorizingCopyWithAssumedAlignmentILi128EEENS4_14SM90_TMA_STOREES21_S23_S23_EEEvvEEEEvNT_6ParamsE)
        .other          _ZN7cutlass13device_kernelINS_4gemm6kernel13GemmUniversalIN4cute5tupleIJiiiiEEENS1_10collective13CollectiveMmaINS1_35MainloopSm100TmaUmmaWarpSpecializedILi2ELi2ELi4ENS5_IJNS4_1CILi1EEENSA_ILi2EEESB_EEEEENS5_IJNSA_ILi128EEESF_NSA_ILi64EEEEEENS_6half_tENS5_IJlSB_lEEESI_SJ_NS4_8TiledMMAINS4_8MMA_AtomIJNS4_20SM100_MMA_F16BF16_SSISI_SI_fLi128ELi128ELNS4_4UMMA5MajorE0ELSO_0ELNSN_7ScaleInE0ELSP_0EEEEEENS4_6LayoutINS5_IJSB_SB_SB_EEENS5_IJNSA_ILi0EEESU_SU_EEEEENS5_IJNS4_10UnderscoreESX_SX_EEEEENS4_23SM90_TMA_LOAD_MULTICASTENS4_14ComposedLayoutINS4_7SwizzleILi3ELi4ELi3EEENS4_18smem_ptr_flag_bitsILi16EEENSS_INS5_IJNSA_ILi8EEESG_EEENS5_IJSG_SB_EEEEEEEvNS4_8identityENS4_13SM90_TMA_LOADES1A_vS1B_EENS_8epilogue10collective18CollectiveEpilogueINS1E_23Sm100TmaWarpSpecializedILi4ELi2ELi32ELb1ELb0EEEJSH_NS5_IJNSS_ISF_SB_EENSS_INSA_ILi32EEESB_EEEEESI_SJ_SI_SJ_NS1E_6fusion15FusionCallbacksIS1I_NS1N_17LinearCombinationISI_fSI_fLNS_15FloatRoundStyleE2EEESH_S1M_JEEENS4_5SM1004TMEM4LOAD26SM100_TMEM_LOAD_32dp32b32xES1C_NS11_INS12_ILi2ELi4ELi3EEES15_NSS_INS5_IJS16_S1K_EEENS5_IJS1K_SB_EEEEEEENS4_39AutoVectorizingCopyWithAssumedAlignmentILi128EEENS4_14SM90_TMA_STOREES21_S23_S23_EEEvvEEEEvNT_6ParamsE,@"STO_CUDA_ENTRY STV_DEFAULT"
_ZN7cutlass13device_kernelINS_4gemm6kernel13GemmUniversalIN4cute5tupleIJiiiiEEENS1_10collective13CollectiveMmaINS1_35MainloopSm100TmaUmmaWarpSpecializedILi2ELi2ELi4ENS5_IJNS4_1CILi1EEENSA_ILi2EEESB_EEEEENS5_IJNSA_ILi128EEESF_NSA_ILi64EEEEEENS_6half_tENS5_IJlSB_lEEESI_SJ_NS4_8TiledMMAINS4_8MMA_AtomIJNS4_20SM100_MMA_F16BF16_SSISI_SI_fLi128ELi128ELNS4_4UMMA5MajorE0ELSO_0ELNSN_7ScaleInE0ELSP_0EEEEEENS4_6LayoutINS5_IJSB_SB_SB_EEENS5_IJNSA_ILi0EEESU_SU_EEEEENS5_IJNS4_10UnderscoreESX_SX_EEEEENS4_23SM90_TMA_LOAD_MULTICASTENS4_14ComposedLayoutINS4_7SwizzleILi3ELi4ELi3EEENS4_18smem_ptr_flag_bitsILi16EEENSS_INS5_IJNSA_ILi8EEESG_EEENS5_IJSG_SB_EEEEEEEvNS4_8identityENS4_13SM90_TMA_LOADES1A_vS1B_EENS_8epilogue10collective18CollectiveEpilogueINS1E_23Sm100TmaWarpSpecializedILi4ELi2ELi32ELb1ELb0EEEJSH_NS5_IJNSS_ISF_SB_EENSS_INSA_ILi32EEESB_EEEEESI_SJ_SI_SJ_NS1E_6fusion15FusionCallbacksIS1I_NS1N_17LinearCombinationISI_fSI_fLNS_15FloatRoundStyleE2EEESH_S1M_JEEENS4_5SM1004TMEM4LOAD26SM100_TMEM_LOAD_32dp32b32xES1C_NS11_INS12_ILi2ELi4ELi3EEES15_NSS_INS5_IJS16_S1K_EEENS5_IJS1K_SB_EEEEEEENS4_39AutoVectorizingCopyWithAssumedAlignmentILi128EEENS4_14SM90_TMA_STOREES21_S23_S23_EEEvvEEEEvNT_6ParamsE:
[----:B------:R-:W1:Y:S01]  /*0000*/  LDC R1, c[0x0][0x37c] ;  /* 0x0000df00ff017b82 */ /* 0x000e620000000800 */
[----:B------:R-:W2:Y:S01]  /*0010*/  S2R R94, SR_TID.X ;  /* 0x00000000005e7919 */ /* 0x000ea20000002100 */
[----:B------:R-:W3:Y:S01]  /*0020*/  LDCU.64 UR8, c[0x0][0x890] ;  /* 0x00011200ff0877ac */ /* 0x000ee20008000a00 */
[----:B------:R-:W-:Y:S02]  /*0030*/  PRMT R80, RZ, 0x7610, R80 ;  /* 0x00007610ff507816 */ /* 0x000fe40000000050 */
[----:B------:R-:W-:Y:S01]  /*0040*/  ELECT P3, URZ, PT ;  /* 0x0000000000ff782f */ /* 0x000fe20003860000 */
[----:B---3--:R-:W-:-:S04]  /*0050*/  UISETP.NE.U32.AND UP0, UPT, UR8, URZ, UPT ;  /* 0x000000ff0800728c */ /* 0x008fc8000bf05070 */
[----:B------:R-:W-:Y:S01]  /*0060*/  UISETP.NE.AND.EX UP0, UPT, UR9, URZ, UPT, UP0 ;  /* 0x000000ff0900728c */ /* 0x000fe2000bf05300 */
[----:B--2---:R-:W-:-:S05]  /*0070*/  SHF.R.U32.HI R81, RZ, 0x5, R94 ;  /* 0x00000005ff517819 */ /* 0x004fca000001165e */
[----:B------:R-:W2:Y:S02]  /*0080*/  SHFL.IDX PT, R0, R81, RZ, 0x1f ;  /* 0x00001fff51007589 */ /* 0x000ea400000e0000 */
[----:B--2---:R-:W-:Y:S01]  /*0090*/  R2UR UR17, R0 ;  /* 0x00000000001172ca */ /* 0x004fe200000e0000 */
[----:B-1----:R-:W-:-:S14]  /*00a0*/  BRA.U UP0, `(.L_x_0) ;  /* 0x0000000100307547 */ /* 0x002fdc000b800000 */
[----:B------:R-:W1:Y:S02]  /*00b0*/  LDCU.64 UR4, c[0x0][0x888] ;  /* 0x00011100ff0477ac */ /* 0x000e640008000a00 */
[----:B-1----:R-:W-:-:S04]  /*00c0*/  UISETP.NE.U32.AND UP0, UPT, UR4, URZ, UPT ;  /* 0x000000ff0400728c */ /* 0x002fc8000bf05070 */
[----:B------:R-:W-:-:S09]  /*00d0*/  UISETP.NE.AND.EX UP0, UPT, UR5, URZ, UPT, UP0 ;  /* 0x000000ff0500728c */ /* 0x000fd2000bf05300 */
[----:B------:R-:W-:Y:S05]  /*00e0*/  BRA.U !UP0, `(.L_x_1) ;  /* 0x0000000108147547 */ /* 0x000fea000b800000 */
[----:B------:R-:W1:Y:S01]  /*00f0*/  LDC.64 R2, c[0x0][0x888] ;  /* 0x00022200ff027b82 */ /* 0x000e620000000a00 */
[----:B------:R-:W1:Y:S02]  /*0100*/  LDCU.64 UR4, c[0x0][0x358] ;  /* 0x00006b00ff0477ac */ /* 0x000e640008000a00 */
[----:B-1----:R1:W5:Y:S01]  /*0110*/  LDG.E R41, desc[UR4][R2.64] ;  /* 0x0000000402297981 */ /* 0x002362000c1e1900 */
[----:B------:R-:W-:Y:S01]  /*0120*/  HFMA2 R80, -RZ, RZ, 0, 5.9604644775390625e-08 ;  /* 0x00000001ff507431 */ /* 0x000fe200000001ff */
[----:B------:R-:W-:Y:S05]  /*0130*/  BRA `(.L_x_0) ;  /* 0x00000000000c7947 */ /* 0x000fea0003800000 */
.L_x_1:
[----:B------:R-:W1:Y:S01]  /*0140*/  LDCU UR4, c[0x0][0x880] ;  /* 0x00011000ff0477ac */ /* 0x000e620008000800 */
[----:B------:R-:W-:Y:S01]  /*0150*/  HFMA2 R80, -RZ, RZ, 0, 5.9604644775390625e-08 ;  /* 0x00000001ff507431 */ /* 0x000fe200000001ff */
[----:B-1----:R-:W-:-:S07]  /*0160*/  MOV R41, UR4 ;  /* 0x0000000400297c02 */ /* 0x002fce0008000f00 */
.L_x_0:
[----:B------:R-:W2:Y:S02]  /*0170*/  LDCU.64 UR4, c[0x0][0x8b0] ;  /* 0x00011600ff0477ac */ /* 0x000ea40008000a00 */
[----:B--2---:R-:W-:-:S04]  /*0180*/  UISETP.NE.U32.AND UP0, UPT, UR4, URZ, UPT ;  /* 0x000000ff0400728c */ /* 0x004fc8000bf05070 */
[----:B------:R-:W-:-:S09]  /*0190*/  UISETP.NE.AND.EX UP0, UPT, UR5, URZ, UPT, UP0 ;  /* 0x000000ff0500728c */ /* 0x000fd2000bf05300 */
[----:B------:R-:W-:Y:S05]  /*01a0*/  BRA.U UP0, `(.L_x_2) ;  /* 0x0000000100287547 */ /* 0x000fea000b800000 */
[----:B------:R-:W2:Y:S02]  /*01b0*/  LDCU.64 UR4, c[0x0][0x8a8] ;  /* 0x00011500ff0477ac */ /* 0x000ea40008000a00 */
[----:B--2---:R-:W-:-:S04]  /*01c0*/  UISETP.NE.U32.AND UP0, UPT, UR4, URZ, UPT ;  /* 0x000000ff0400728c */ /* 0x004fc8000bf05070 */
[----:B------:R-:W-:-:S09]  /*01d0*/  UISETP.NE.AND.EX UP0, UPT, UR5, URZ, UPT, UP0 ;  /* 0x000000ff0500728c */ /* 0x000fd2000bf05300 */
[----:B------:R-:W-:Y:S05]  /*01e0*/  BRA.U !UP0, `(.L_x_3) ;  /* 0x0000000108107547 */ /* 0x000fea000b800000 */
[----:B------:R-:W2:Y:S01]  /*01f0*/  LDC.64 R38, c[0x0][0x8a8] ;  /* 0x00022a00ff267b82 */ /* 0x000ea20000000a00 */
[----:B------:R-:W2:Y:S02]  /*0200*/  LDCU.64 UR4, c[0x0][0x358] ;  /* 0x00006b00ff0477ac */ /* 0x000ea40008000a00 */
[----:B--2---:R2:W5:Y:S01]  /*0210*/  LDG.E R38, desc[UR4][R38.64] ;  /* 0x0000000426267981 */ /* 0x004562000c1e1900 */
[----:B------:R-:W-:Y:S05]  /*0220*/  BRA `(.L_x_2) ;  /* 0x0000000000087947 */ /* 0x000fea0003800000 */
.L_x_3:
[----:B------:R-:W2:Y:S02]  /*0230*/  LDCU UR4, c[0x0][0x8a0] ;  /* 0x00011400ff0477ac */ /* 0x000ea40008000800 */
[----:B--2---:R-:W-:Y:S02]  /*0240*/  MOV R38, UR4 ;  /* 0x0000000400267c02 */ /* 0x004fe40008000f00 */
.L_x_2:
[----:B------:R-:W-:Y:S01]  /*0250*/  IMAD.U32 R0, RZ, RZ, UR17 ;  /* 0x00000011ff007e24 */ /* 0x000fe2000f8e00ff */
[----:B------:R-:W-:Y:S04]  /*0260*/  BSSY.RECONVERGENT B0, `(.L_x_4) ;  /* 0x000000c000007945 */ /* 0x000fe80003800200 */
[C---:B------:R-:W-:Y:S02]  /*0270*/  ISETP.NE.OR P1, PT, R0.reuse, 0x1, !P3 ;  /* 0x000000010000780c */ /* 0x040fe40005f25670 */
[----:B------:R-:W-:-:S11]  /*0280*/  ISETP.NE.OR P0, PT, R0, 0x3, !P3 ;  /* 0x000000030000780c */ /* 0x000fd60005f05670 */
[----:B------:R-:W-:Y:S05]  /*0290*/  @P1 BRA `(.L_x_5) ;  /* 0x0000000000201947 */ /* 0x000fea0003800000 */
[----:B------:R-:W3:Y:S02]  /*02a0*/  LDCU.64 UR4, c[0x0][0x348] ;  /* 0x00006900ff0477ac */ /* 0x000ee40008000a00 */
[----:B---3--:R-:W-:Y:S02]  /*02b0*/  UIADD3 UR6, UP1, UPT, UR4, 0x80, URZ ;  /* 0x0000008004067890 */ /* 0x008fe4000ff3e0ff */
[----:B------:R-:W-:Y:S02]  /*02c0*/  UIADD3 UR4, UP0, UPT, UR4, 0x180, URZ ;  /* 0x0000018004047890 */ /* 0x000fe4000ff1e0ff */
[----:B------:R-:W-:Y:S02]  /*02d0*/  UIADD3.X UR7, UPT, UPT, URZ, UR5, URZ, UP1, !UPT ;  /* 0x00000005ff077290 */ /* 0x000fe40008ffe4ff */
[----:B------:R-:W-:-:S07]  /*02e0*/  UIADD3.X UR5, UPT, UPT, URZ, UR5, URZ, UP0, !UPT ;  /* 0x00000005ff057290 */ /* 0x000fce00087fe4ff */
[----:B------:R3:W-:Y:S02]  /*02f0*/  UTMACCTL.PF [UR6] ;  /* 0x00000000060079b9 */ /* 0x0007e40008040000 */
[----:B------:R3:W-:Y:S02]  /*0300*/  UTMACCTL.PF [UR4] ;  /* 0x00000000040079b9 */ /* 0x0007e40008040000 */
[----:B---3--:R-:W-:Y:S01]  /*0310*/  NOP ;  /* 0x0000000000007918 */ /* 0x008fe20000000000 */
.L_x_5:
[----:B------:R-:W-:Y:S05]  /*0320*/  BSYNC.RECONVERGENT B0 ;  /* 0x0000000000007941 */ /* 0x000fea0003800200 */
.L_x_4:
[----:B------:R-:W-:Y:S04]  /*0330*/  BSSY.RECONVERGENT B0, `(.L_x_6) ;  /* 0x000000a000007945 */ /* 0x000fe80003800200 */
        /* <DEDUP_REMOVED lines=9> */
.L_x_7:
[----:B------:R-:W-:Y:S05]  /*03d0*/  BSYNC.RECONVERGENT B0 ;  /* 0x0000000000007941 */ /* 0x000fea0003800200 */
.L_x_6:
[----:B------:R-:W3:Y:S01]  /*03e0*/  LDCU.64 UR4, c[0x0][0x888] ;  /* 0x00011100ff0477ac */ /* 0x000ee20008000a00 */
[----:B------:R-:W-:Y:S02]  /*03f0*/  UISETP.EQ.U32.AND UP1, UPT, UR8, URZ, UPT ;  /* 0x000000ff0800728c */ /* 0x000fe4000bf22070 */
[----:B------:R-:W-:Y:S02]  /*0400*/  UPLOP3.LUT UP3, UPT, UPT, UPT, UPT, 0x80, 0x8 ;  /* 0x000000000008789c */ /* 0x000fe40003f6f070 */
[----:B---3--:R-:W-:-:S04]  /*0410*/  UISETP.NE.U32.AND UP0, UPT, UR4, URZ, UPT ;  /* 0x000000ff0400728c */ /* 0x008fc8000bf05070 */
[----:B------:R-:W-:-:S04]  /*0420*/  UISETP.NE.AND.EX UP0, UPT, UR5, URZ, UPT, UP0 ;  /* 0x000000ff0500728c */ /* 0x000fc8000bf05300 */
[----:B------:R-:W-:-:S04]  /*0430*/  UISETP.EQ.OR.EX UP2, UPT, UR9, URZ, !UP0, UP1 ;  /* 0x000000ff0900728c */ /* 0x000fc8000c742710 */
[----:B------:R-:W-:-:S06]  /*0440*/  UP2UR UR4, UPR, URZ, 0x4 ;  /* 0x00000004ff047883 */ /* 0x000fcc0008000000 */
[----:B------:R-:W-:Y:S01]  /*0450*/  MOV R83, UR4 ;  /* 0x0000000400537c02 */ /* 0x000fe20008000f00 */
[----:B------:R-:W-:Y:S06]  /*0460*/  BRA.U !UP2, `(.L_x_8) ;  /* 0x000000010a207547 */ /* 0x000fec000b800000 */
[----:B------:R-:W-:Y:S01]  /*0470*/  UISETP.NE.U32.AND UP1, UPT, UR8, URZ, UPT ;  /* 0x000000ff0800728c */ /* 0x000fe2000bf25070 */
[----:B-----5:R-:W-:Y:S01]  /*0480*/  FSETP.NEU.AND P0, PT, R41, RZ, PT ;  /* 0x000000ff2900720b */ /* 0x020fe20003f0d000 */
[----:B------:R-:W-:Y:S02]  /*0490*/  USEL UR4, URZ, 0xffffffff, UP0 ;  /* 0xffffffffff047887 */ /* 0x000fe40008000000 */
[----:B------:R-:W-:-:S10]  /*04a0*/  UISETP.NE.AND.EX UP1, UPT, UR9, URZ, UPT, UP1 ;  /* 0x000000ff0900728c */ /* 0x000fd4000bf25310 */
[----:B------:R-:W-:Y:S01]  /*04b0*/  VOTEU.ANY UP0, P0 ;  /* 0x0000000000ff7886 */ /* 0x000fe20000000100 */
[----:B------:R-:W-:-:S04]  /*04c0*/  @!UP1 USEL UR4, URZ, 0xffffffff, UP0 ;  /* 0xffffffffff049887 */ /* 0x000fc80008000000 */
[----:B------:R-:W-:-:S04]  /*04d0*/  ULOP3.LUT UR4, UR4, 0x1, URZ, 0xc0, !UPT ;  /* 0x0000000104047892 */ /* 0x000fc8000f8ec0ff */
[----:B------:R-:W-:-:S11]  /*04e0*/  UISETP.NE.U32.AND UP3, UPT, UR4, 0x1, UPT ;  /* 0x000000010400788c */ /* 0x000fd6000bf65070 */
.L_x_8:
[----:B-1----:R-:W1:Y:S01]  /*04f0*/  SHFL.IDX PT, R2, R81, RZ, 0x1f ;  /* 0x00001fff51027589 */ /* 0x002e6200000e0000 */
[----:B------:R-:W-:-:S04]  /*0500*/  UISETP.NE.AND UP0, UPT, UR17, 0x2, UPT ;  /* 0x000000021100788c */ /* 0x000fc8000bf05270 */
[----:B------:R-:W-:Y:S01]  /*0510*/  USEL UR43, URZ, 0x1, UP0 ;  /* 0x00000001ff2b7887 */ /* 0x000fe20008000000 */
[----:B-1----:R-:W-:-:S13]  /*0520*/  ISETP.NE.AND P0, PT, R2, RZ, PT ;  /* 0x000000ff0200720c */ /* 0x002fda0003f05270 */
[----:B------:R-:W-:Y:S05]  /*0530*/  @P0 BRA `(.L_x_9) ;  /* 0x0000000000480947 */ /* 0x000fea0003800000 */
[----:B------:R-:W1:Y:S01]  /*0540*/  S2UR UR4, SR_CgaCtaId ;  /* 0x00000000000479c3 */ /* 0x000e620000008800 */
[----:B------:R-:W-:Y:S01]  /*0550*/  UMOV UR5, 0x400 ;  /* 0x0000040000057882 */ /* 0x000fe20000000000 */
[----:B------:R-:W-:Y:S01]  /*0560*/  UMOV UR8, 0x1 ;  /* 0x0000000100087882 */ /* 0x000fe20000000000 */
[----:B------:R-:W-:Y:S01]  /*0570*/  UMOV UR6, 0x2 ;  /* 0x0000000200067882 */ /* 0x000fe20000000000 */
[----:B------:R-:W-:-:S04]  /*0580*/  UIADD3 UR8, UPT, UPT, -UR8, 0x100000, URZ ;  /* 0x0010000008087890 */ /* 0x000fc8000fffe1ff */
[----:B------:R-:W-:Y:S02]  /*0590*/  USHF.L.U32 UR9, UR8, 0xb, URZ ;  /* 0x0000000b08097899 */ /* 0x000fe400080006ff */
[----:B------:R-:W-:Y:S02]  /*05a0*/  USHF.L.U32 UR8, UR8, 0x1, URZ ;  /* 0x0000000108087899 */ /* 0x000fe400080006ff */
[----:B------:R-:W-:-:S04]  /*05b0*/  UIADD3 UR6, UPT, UPT, -UR6, 0x100000, URZ ;  /* 0x0010000006067890 */ /* 0x000fc8000fffe1ff */
[----:B------:R-:W-:Y:S02]  /*05c0*/  USHF.L.U32 UR7, UR6, 0xb, URZ ;  /* 0x0000000b06077899 */ /* 0x000fe400080006ff */
[----:B------:R-:W-:Y:S01]  /*05d0*/  USHF.L.U32 UR6, UR6, 0x1, URZ ;  /* 0x0000000106067899 */ /* 0x000fe200080006ff */
[----:B------:R-:W-:Y:S01]  /*05e0*/  ELECT P0, URZ, PT ;  /* 0x0000000000ff782f */ /* 0x000fe20003800000 */
[----:B-1----:R-:W-:Y:S01]  /*05f0*/  ULEA UR4, UR4, UR5, 0x18 ;  /* 0x0000000504047291 */ /* 0x002fe2000f8ec0ff */
[----:B------:R-:W1:Y:S11]  /*0600*/  FENCE.VIEW.ASYNC.S ;  /* 0x00000000000073c6 */ /* 0x000e760000000000 */
[----:B-1----:R1:W3:Y:S01]  /*0610*/  SYNCS.EXCH.64 URZ, [UR4], UR8 ;  /* 0x0000000804ff75b2 */ /* 0x0022e20008000100 */
[----:B------:R1:W4:Y:S01]  /*0620*/  SYNCS.EXCH.64 URZ, [UR4+0x10], UR6 ;  /* 0x0000100604ff75b2 */ /* 0x0003220008000100 */
[----:B------:R1:W1:Y:S01]  /*0630*/  SYNCS.EXCH.64 URZ, [UR4+0x8], UR8 ;  /* 0x0000080804ff75b2 */ /* 0x0002620008000100 */
[----:B------:R1:W1:Y:S01]  /*0640*/  SYNCS.EXCH.64 URZ, [UR4+0x18], UR6 ;  /* 0x0000180604ff75b2 */ /* 0x0002620008000100 */
[----:B------:R-:W-:Y:S01]  /*0650*/  NOP ;  /* 0x0000000000007918 */ /* 0x000fe20000000000 */
.L_x_9:
[----:B------:R-:W2:Y:S01]  /*0660*/  SHFL.IDX PT, R2, R81, RZ, 0x1f ;  /* 0x00001fff51027589 */ /* 0x000ea200000e0000 */
[----:B------:R-:W-:Y:S01]  /*0670*/  NOP ;  /* 0x0000000000007918 */ /* 0x000fe20000000000 */
[----:B--2---:R-:W-:-:S13]  /*0680*/  ISETP.NE.AND P0, PT, R2, 0x1, PT ;  /* 0x000000010200780c */ /* 0x004fda0003f05270 */
[----:B------:R-:W-:Y:S05]  /*0690*/  @P0 BRA `(.L_x_10) ;  /* 0x0000000000580947 */ /* 0x000fea0003800000 */
[----:B-1----:R-:W1:Y:S01]  /*06a0*/  S2UR UR4, SR_CgaCtaId ;  /* 0x00000000000479c3 */ /* 0x002e620000008800 */
        /* <DEDUP_REMOVED lines=12> */
[----:B-1----:R2:W1:Y:S01]  /*0770*/  SYNCS.EXCH.64 URZ, [UR4+0x20], UR8 ;  /* 0x0000200804ff75b2 */ /* 0x0024620008000100 */
[----:B------:R2:W1:Y:S01]  /*0780*/  SYNCS.EXCH.64 URZ, [UR4+0x40], UR6 ;  /* 0x0000400604ff75b2 */ /* 0x0004620008000100 */
[----:B------:R2:W1:Y:S01]  /*0790*/  SYNCS.EXCH.64 URZ, [UR4+0x28], UR8 ;  /* 0x0000280804ff75b2 */ /* 0x0004620008000100 */
[----:B------:R2:W1:Y:S01]  /*07a0*/  SYNCS.EXCH.64 URZ, [UR4+0x48], UR6 ;  /* 0x0000480604ff75b2 */ /* 0x0004620008000100 */
[----:B------:R2:W1:Y:S01]  /*07b0*/  SYNCS.EXCH.64 URZ, [UR4+0x30], UR8 ;  /* 0x0000300804ff75b2 */ /* 0x0004620008000100 */
[----:B------:R2:W1:Y:S01]  /*07c0*/  SYNCS.EXCH.64 URZ, [UR4+0x50], UR6 ;  /* 0x0000500604ff75b2 */ /* 0x0004620008000100 */
[----:B------:R2:W1:Y:S01]  /*07d0*/  SYNCS.EXCH.64 URZ, [UR4+0x38], UR8 ;  /* 0x0000380804ff75b2 */ /* 0x0004620008000100 */
[----:B------:R2:W1:Y:S02]  /*07e0*/  SYNCS.EXCH.64 URZ, [UR4+0x58], UR6 ;  /* 0x0000580604ff75b2 */ /* 0x0004640008000100 */
[----:B--2---:R-:W-:Y:S01]  /*07f0*/  NOP ;  /* 0x0000000000007918 */ /* 0x004fe20000000000 */
.L_x_10:
[----:B------:R-:W2:Y:S01]  /*0800*/  SHFL.IDX PT, R2, R81, RZ, 0x1f ;  /* 0x00001fff51027589 */ /* 0x000ea200000e0000 */
[----:B------:R-:W-:Y:S01]  /*0810*/  NOP ;  /* 0x0000000000007918 */ /* 0x000fe20000000000 */
[----:B--2---:R-:W-:-:S13]  /*0820*/  ISETP.NE.AND P0, PT, R2, 0x3, PT ;  /* 0x000000030200780c */ /* 0x004fda0003f05270 */
[----:B------:R-:W-:Y:S05]  /*0830*/  @P0 BRA `(.L_x_11) ;  /* 0x0000000000300947 */ /* 0x000fea0003800000 */
[----:B-1----:R-:W1:Y:S01]  /*0840*/  S2UR UR6, SR_CgaCtaId ;  /* 0x00000000000679c3 */ /* 0x002e620000008800 */
[----:B------:R-:W-:Y:S01]  /*0850*/  UMOV UR4, 0x400 ;  /* 0x0000040000047882 */ /* 0x000fe20000000000 */
[----:B------:R-:W-:Y:S01]  /*0860*/  UMOV UR5, 0x20 ;  /* 0x0000002000057882 */ /* 0x000fe20000000000 */
[----:B------:R-:W-:Y:S01]  /*0870*/  ELECT P0, URZ, PT ;  /* 0x0000000000ff782f */ /* 0x000fe20003800000 */
[----:B-1----:R-:W-:Y:S02]  /*0880*/  ULEA UR6, UR6, UR4, 0x18 ;  /* 0x0000000406067291 */ /* 0x002fe4000f8ec0ff */
[----:B------:R-:W-:-:S04]  /*0890*/  UIADD3 UR4, UPT, UPT, -UR5, 0x100000, URZ ;  /* 0x0010000005047890 */ /* 0x000fc8000fffe1ff */
[----:B------:R-:W-:Y:S02]  /*08a0*/  USHF.L.U32 UR5, UR4, 0xb, URZ ;  /* 0x0000000b04057899 */ /* 0x000fe400080006ff */
[----:B------:R-:W-:Y:S01]  /*08b0*/  USHF.L.U32 UR4, UR4, 0x1, URZ ;  /* 0x0000000104047899 */ /* 0x000fe200080006ff */
[----:B------:R-:W1:Y:S11]  /*08c0*/  FENCE.VIEW.ASYNC.S ;  /* 0x00000000000073c6 */ /* 0x000e760000000000 */
[----:B-1----:R2:W1:Y:S01]  /*08d0*/  SYNCS.EXCH.64 URZ, [UR6+0x60], UR4 ;  /* 0x0000600406ff75b2 */ /* 0x0024620008000100 */
[----:B------:R2:W1:Y:S02]  /*08e0*/  SYNCS.EXCH.64 URZ, [UR6+0x68], UR4 ;  /* 0x0000680406ff75b2 */ /* 0x0004640008000100 */
[----:B--2---:R-:W-:Y:S01]  /*08f0*/  NOP ;  /* 0x0000000000007918 */ /* 0x004fe20000000000 */
.L_x_11:
[----:B------:R-:W2:Y:S01]  /*0900*/  SHFL.IDX PT, R2, R81, RZ, 0x1f ;  /* 0x00001fff51027589 */ /* 0x000ea200000e0000 */
[----:B------:R-:W-:Y:S01]  /*0910*/  NOP ;  /* 0x0000000000007918 */ /* 0x000fe20000000000 */
[----:B--2---:R-:W-:-:S13]  /*0920*/  ISETP.NE.AND P0, PT, R2, 0x4, PT ;  /* 0x000000040200780c */ /* 0x004fda0003f05270 */
[----:B------:R-:W-:Y:S05]  /*0930*/  @P0 BRA `(.L_x_12) ;  /* 0x00000000004c0947 */ /* 0x000fea0003800000 */
[----:B-1----:R-:W1:Y:S01]  /*0940*/  S2UR UR6, SR_CgaCtaId ;  /* 0x00000000000679c3 */ /* 0x002e620000008800 */
[----:B------:R-:W-:Y:S01]  /*0950*/  UMOV UR4, 0x1e0 ;  /* 0x000001e000047882 */ /* 0x000fe20000000000 */
[----:B------:R-:W-:Y:S01]  /*0960*/  UMOV UR5, 0x400 ;  /* 0x0000040000057882 */ /* 0x000fe20000000000 */
[----:B------:R-:W-:Y:S01]  /*0970*/  USEL UR4, UR4, 0x1a0, UP3 ;  /* 0x000001a004047887 */ /* 0x000fe20009800000 */
[----:B------:R-:W-:Y:S01]  /*0980*/  UMOV UR8, 0x1 ;  /* 0x0000000100087882 */ /* 0x000fe20000000000 */
[----:B------:R-:W-:Y:S01]  /*0990*/  ELECT P0, URZ, PT ;  /* 0x0000000000ff782f */ /* 0x000fe20003800000 */
[----:B------:R-:W-:-:S04]  /*09a0*/  UIADD3 UR8, UPT, UPT, -UR8, 0x100000, URZ ;  /* 0x0010000008087890 */ /* 0x000fc8000fffe1ff */
[----:B------:R-:W-:Y:S02]  /*09b0*/  USHF.L.U32 UR9, UR8, 0xb, URZ ;  /* 0x0000000b08097899 */ /* 0x000fe400080006ff */
[----:B------:R-:W-:Y:S02]  /*09c0*/  USHF.L.U32 UR8, UR8, 0x1, URZ ;  /* 0x0000000108087899 */ /* 0x000fe400080006ff */
[----:B-1----:R-:W-:Y:S02]  /*09d0*/  ULEA UR6, UR6, UR5, 0x18 ;  /* 0x0000000506067291 */ /* 0x002fe4000f8ec0ff */
[----:B------:R-:W-:-:S04]  /*09e0*/  UIADD3 UR4, UPT, UPT, -UR4, 0x100000, URZ ;  /* 0x0010000004047890 */ /* 0x000fc8000fffe1ff */
[----:B------:R-:W-:Y:S02]  /*09f0*/  USHF.L.U32 UR5, UR4, 0xb, URZ ;  /* 0x0000000b04057899 */ /* 0x000fe400080006ff */
[----:B------:R-:W-:Y:S01]  /*0a00*/  USHF.L.U32 UR4, UR4, 0x1, URZ ;  /* 0x0000000104047899 */ /* 0x000fe200080006ff */
[----:B------:R-:W1:Y:S03]  /*0a10*/  FENCE.VIEW.ASYNC.S ;  /* 0x00000000000073c6 */ /* 0x000e660000000000 */
[----:B-1----:R2:W1:Y:S08]  /*0a20*/  SYNCS.EXCH.64 URZ, [UR6+0x70], UR8 ;  /* 0x0000700806ff75b2 */ /* 0x0024700008000100 */
[----:B------:R2:W1:Y:S01]  /*0a30*/  SYNCS.EXCH.64 URZ, [UR6+0x80], UR4 ;  /* 0x0000800406ff75b2 */ /* 0x0004620008000100 */
[----:B------:R2:W1:Y:S01]  /*0a40*/  SYNCS.EXCH.64 URZ, [UR6+0x78], UR8 ;  /* 0x0000780806ff75b2 */ /* 0x0004620008000100 */
[----:B------:R2:W1:Y:S02]  /*0a50*/  SYNCS.EXCH.64 URZ, [UR6+0x88], UR4 ;  /* 0x0000880406ff75b2 */ /* 0x0004640008000100 */
[----:B--2---:R-:W-:Y:S01]  /*0a60*/  NOP ;  /* 0x0000000000007918 */ /* 0x004fe20000000000 */
.L_x_12:
        /* <DEDUP_REMOVED lines=26> */
.L_x_13:
[----:B------:R-:W2:Y:S01]  /*0c10*/  SHFL.IDX PT, R2, R81, RZ, 0x1f ;  /* 0x00001fff51027589 */ /* 0x000ea200000e0000 */
[----:B------:R-:W1:Y:S01]  /*0c20*/  S2UR UR47, SR_CgaCtaId ;  /* 0x00000000002f79c3 */ /* 0x000e620000008800 */
[----:B------:R-:W-:Y:S01]  /*0c30*/  NOP ;  /* 0x0000000000007918 */ /* 0x000fe20000000000 */
[----:B--2---:R-:W-:-:S13]  /*0c40*/  ISETP.NE.AND P0, PT, R2, 0x3, PT ;  /* 0x000000030200780c */ /* 0x004fda0003f05270 */
[----:B-1----:R-:W-:Y:S05]  /*0c50*/  @P0 BRA `(.L_x_14) ;  /* 0x0000000000340947 */ /* 0x002fea0003800000 */
[----:B------:R-:W-:Y:S01]  /*0c60*/  UMOV UR4, 0x400 ;  /* 0x0000040000047882 */ /* 0x000fe20000000000 */
[----:B------:R-:W-:Y:S01]  /*0c70*/  UMOV UR6, 0x20 ;  /* 0x0000002000067882 */ /* 0x000fe20000000000 */
[----:B------:R-:W-:Y:S02]  /*0c80*/  ULEA UR4, UR47, UR4, 0x18 ;  /* 0x000000042f047291 */ /* 0x000fe4000f8ec0ff */
[----:B------:R-:W-:-:S04]  /*0c90*/  UIADD3 UR6, UPT, UPT, -UR6, 0x100000, URZ ;  /* 0x0010000006067890 */ /* 0x000fc8000fffe1ff */
[----:B------:R-:W-:Y:S02]  /*0ca0*/  USHF.L.U32 UR7, UR6, 0xb, URZ ;  /* 0x0000000b06077899 */ /* 0x000fe400080006ff */
[----:B------:R-:W-:Y:S01]  /*0cb0*/  USHF.L.U32 UR6, UR6, 0x1, URZ ;  /* 0x0000000106067899 */ /* 0x000fe200080006ff */
[----:B------:R-:W-:Y:S01]  /*0cc0*/  ELECT P0, URZ, PT ;  /* 0x0000000000ff782f */ /* 0x000fe20003800000 */
[----:B------:R-:W1:Y:S10]  /*0cd0*/  FENCE.VIEW.ASYNC.S ;  /* 0x00000000000073c6 */ /* 0x000e740000000000 */
[----:B-1----:R1:W2:Y:S01]  /*0ce0*/  SYNCS.EXCH.64 URZ, [UR4+0xd0], UR6 ;  /* 0x0000d00604ff75b2 */ /* 0x0022a20008000100 */
[----:B------:R1:W1:Y:S01]  /*0cf0*/  SYNCS.EXCH.64 URZ, [UR4+0xe0], UR6 ;  /* 0x0000e00604ff75b2 */ /* 0x0002620008000100 */
[----:B------:R1:W1:Y:S01]  /*0d00*/  SYNCS.EXCH.64 URZ, [UR4+0xd8], UR6 ;  /* 0x0000d80604ff75b2 */ /* 0x0002620008000100 */
[----:B------:R1:W1:Y:S01]  /*0d10*/  SYNCS.EXCH.64 URZ, [UR4+0xe8], UR6 ;  /* 0x0000e80604ff75b2 */ /* 0x0002620008000100 */
[----:B------:R-:W-:Y:S01]  /*0d20*/  NOP ;  /* 0x0000000000007918 */ /* 0x000fe20000000000 */
.L_x_14:
[----:B-1----:R-:W1:Y:S01]  /*0d30*/  LDCU UR4, c[0x0][0x36c] ;  /* 0x00006d80ff0477ac */ /* 0x002e620008000800 */
[----:B------:R-:W-:Y:S01]  /*0d40*/  ISETP.NE.OR P3, PT, R0, 0x2, !P3 ;  /* 0x000000020000780c */ /* 0x000fe20005f65670 */
[----:B------:R-:W-:Y:S01]  /*0d50*/  NOP ;  /* 0x0000000000007918 */ /* 0x000fe20000000000 */
[----:B------:R-:W-:Y:S01]  /*0d60*/  LOP3.LUT R0, R94, 0x1f, RZ, 0xc0, !PT ;  /* 0x0000001f5e007812 */ /* 0x000fe200078ec0ff */
[----:B------:R-:W-:Y:S02]  /*0d70*/  UISETP.NE.AND UP4, UPT, UR17, URZ, UPT ;  /* 0x000000ff1100728c */ /* 0x000fe4000bf85270 */
[----:B-1----:R-:W-:-:S09]  /*0d80*/  UISETP.EQ.U32.AND UP5, UPT, UR4, 0x1, UPT ;  /* 0x000000010400788c */ /* 0x002fd2000bfa2070 */
[----:B------:R-:W-:Y:S05]  /*0d90*/  BRA.U !UP5, `(.L_x_15) ;  /* 0x000000010d087547 */ /* 0x000fea000b800000 */
[----:B--234-:R-:W-:Y:S01]  /*0da0*/  UCGABAR_ARV ;  /* 0x00000000000079c7 */ /* 0x01cfe20008000000 */
[----:B------:R-:W-:Y:S05]  /*0db0*/  BRA `(.L_x_16) ;  /* 0x0000000000047947 */ /* 0x000fea0003800000 */
.L_x_15:
[----:B--234-:R-:W-:Y:S01]  /*0dc0*/  NOP ;  /* 0x0000000000007918 */ /* 0x01cfe20000000000 */
.L_x_16:
[----:B------:R-:W1:Y:S01]  /*0dd0*/  S2UR UR7, SR_CTAID.X ;  /* 0x00000000000779c3 */ /* 0x000e620000002500 */
[----:B------:R-:W-:-:S05]  /*0de0*/  CS2R.32 R82, SR_CgaSize ;  /* 0x0000000000527805 */ /* 0x000fca0000008a00 */
[----:B------:R-:W-:-:S05]  /*0df0*/  IMAD R82, R82, -0xa0, RZ ;  /* 0xffffff6052527824 */ /* 0x000fca00078e02ff */
[----:B------:R-:W-:-:S14]  /*0e00*/  R2UR UR5, R82 ;  /* 0x00000000520572ca */ /* 0x000fdc00000e0000 */
[----:B------:R-:W2:Y:S01]  /*0e10*/  LDCU UR5, c[0x0][UR5+0x2b0] ;  /* 0x00005600050577ac */ /* 0x000ea20008000800 */
[----:B------:R-:W-:-:S05]  /*0e20*/  CS2R.32 R82, SR_CgaSize ;  /* 0x0000000000527805 */ /* 0x000fca0000008a00 */
[----:B------:R-:W-:-:S05]  /*0e30*/  IMAD R82, R82, -0xa0, RZ ;  /* 0xffffff6052527824 */ /* 0x000fca00078e02ff */
[----:B------:R-:W-:-:S14]  /*0e40*/  R2UR UR4, R82 ;  /* 0x00000000520472ca */ /* 0x000fdc00000e0000 */
[----:B------:R-:W3:Y:S01]  /*0e50*/  LDCU UR4, c[0x0][UR4+0x2b4] ;  /* 0x00005680040477ac */ /* 0x000ee20008000800 */
[----:B------:R-:W4:Y:S01]  /*0e60*/  S2UR UR8, SR_CTAID.Y ;  /* 0x00000000000879c3 */ /* 0x000f220000002600 */
[----:B------:R-:W-:-:S05]  /*0e70*/  CS2R.32 R82, SR_CgaSize ;  /* 0x0000000000527805 */ /* 0x000fca0000008a00 */
[----:B------:R-:W-:-:S05]  /*0e80*/  IMAD R82, R82, -0xa0, RZ ;  /* 0xffffff6052527824 */ /* 0x000fca00078e02ff */
[----:B------:R-:W-:-:S14]  /*0e90*/  R2UR UR9, R82 ;  /* 0x00000000520972ca */ /* 0x000fdc00000e0000 */
[----:B------:R-:W3:Y:S01]  /*0ea0*/  LDCU UR9, c[0x0][UR9+0x2a0] ;  /* 0x00005400090977ac */ /* 0x000ee20008000800 */
[----:B------:R-:W3:Y:S01]  /*0eb0*/  LDCU UR21, c[0x0][0xb24] ;  /* 0x00016480ff1577ac */ /* 0x000ee20008000800 */
[----:B------:R-:W1:Y:S01]  /*0ec0*/  S2UR UR36, SR_CTAID.Z ;  /* 0x00000000002479c3 */ /* 0x000e620000002700 */
[----:B------:R-:W-:-:S05]  /*0ed0*/  CS2R.32 R82, SR_CgaSize ;  /* 0x0000000000527805 */ /* 0x000fca0000008a00 */
[----:B------:R-:W-:-:S05]  /*0ee0*/  IMAD R82, R82, -0xa0, RZ ;  /* 0xffffff6052527824 */ /* 0x000fca00078e02ff */
[----:B------:R-:W-:-:S14]  /*0ef0*/  R2UR UR63, R82 ;  /* 0x00000000523f72ca */ /* 0x000fdc00000e0000 */
[----:B------:R-:W3:Y:S01]  /*0f00*/  LDCU UR63, c[0x0][UR63+0x2a4] ;  /* 0x000054803f3f77ac */ /* 0x000ee20008000800 */
[----:B------:R-:W3:Y:S01]  /*0f10*/  LDCU UR42, c[0x0][0xb24] ;  /* 0x00016480ff2a77ac */ /* 0x000ee20008000800 */
[----:B-1----:R-:W-:Y:S01]  /*0f20*/  I2FP.F32.U32 R3, UR7 ;  /* 0x0000000700037c45 */ /* 0x002fe20008201000 */
[----:B------:R-:W1:Y:S04]  /*0f30*/  LDCU UR28, c[0x0][0xb30] ;  /* 0x00016600ff1c77ac */ /* 0x000e680008000800 */
[----:B--2---:R-:W-:Y:S01]  /*0f40*/  FMUL R3, R3, UR5 ;  /* 0x0000000503037c20 */ /* 0x004fe20008400000 */
[----:B------:R-:W-:Y:S01]  /*0f50*/  USHF.L.U32 UR26, UR47, 0xc, URZ ;  /* 0x0000000c2f1a7899 */ /* 0x000fe200080006ff */
[----:B----4-:R-:W-:Y:S01]  /*0f60*/  I2FP.F32.U32 R2, UR8 ;  /* 0x0000000800027c45 */ /* 0x010fe20008201000 */
[----:B---3--:R-:W-:-:S03]  /*0f70*/  UISETP.GE.AND UP2, UPT, UR21, 0x1, UPT ;  /* 0x000000011500788c */ /* 0x008fc6000bf46270 */
[----:B------:R-:W2:Y:S01]  /*0f80*/  F2I.U32.TRUNC.NTZ R3, R3 ;  /* 0x0000000300037305 */ /* 0x000ea2000020f000 */
[----:B------:R-:W-:Y:S01]  /*0f90*/  UMOV UR16, UR7 ;  /* 0x0000000700107c82 */ /* 0x000fe20008000000 */
[----:B------:R-:W-:Y:S01]  /*0fa0*/  FMUL R2, R2, UR4 ;  /* 0x0000000402027c20 */ /* 0x000fe20008400000 */
[----:B------:R-:W-:-:S05]  /*0fb0*/  UMOV UR20, UR8 ;  /* 0x0000000800147c82 */ /* 0x000fca0008000000 */
[----:B------:R-:W3:Y:S01]  /*0fc0*/  F2I.U32.TRUNC.NTZ R2, R2 ;  /* 0x0000000200027305 */ /* 0x000ee2000020f000 */
[----:B--2---:R-:W-:Y:S02]  /*0fd0*/  R2UR UR4, R3 ;  /* 0x00000000030472ca */ /* 0x004fe400000e0000 */
[----:B---3--:R-:W-:Y:S02]  /*0fe0*/  R2UR UR6, R2 ;  /* 0x00000000020672ca */ /* 0x008fe400000e0000 */
[----:B------:R-:W-:-:S09]  /*0ff0*/  PRMT R2, RZ, 0x7610, R2 ;  /* 0x00007610ff027816 */ /* 0x000fd20000000002 */
[----:B------:R-:W-:-:S04]  /*1000*/  UIADD3 UR5, UPT, UPT, -UR4, URZ, URZ ;  /* 0x000000ff04057290 */ /* 0x000fc8000fffe1ff */
[----:B------:R-:W-:Y:S02]  /*1010*/  UIMAD UR5, UR9, UR5, UR7 ;  /* 0x00000005090572a4 */ /* 0x000fe4000f8e0207 */
[----:B------:R-:W-:-:S04]  /*1020*/  UIADD3 UR4, UPT, UPT, -UR6, URZ, URZ ;  /* 0x000000ff06047290 */ /* 0x000fc8000fffe1ff */
[----:B------:R-:W-:Y:S01]  /*1030*/  IMAD.U32 R82, RZ, RZ, UR5 ;  /* 0x00000005ff527e24 */ /* 0x000fe2000f8e00ff */
[----:B------:R-:W-:Y:S01]  /*1040*/  UIMAD UR63, UR63, UR4, UR8 ;  /* 0x000000043f3f72a4 */ /* 0x000fe2000f8e0208 */
[----:B-1----:R-:W-:Y:S11]  /*1050*/  BRA.U UP4, `(.L_x_17) ;  /* 0x0000000104287547 */ /* 0x002ff6000b800000 */
[----:B------:R-:W-:Y:S01]  /*1060*/  R2UR UR4, R82 ;  /* 0x00000000520472ca */ /* 0x000fe200000e0000 */
[----:B------:R-:W-:Y:S02]  /*1070*/  UISETP.NE.AND UP0, UPT, UR63, URZ, UPT ;  /* 0x000000ff3f00728c */ /* 0x000fe4000bf05270 */
[----:B------:R-:W-:-:S10]  /*1080*/  UISETP.NE.AND UP1, UPT, UR63, 0x1, UPT ;  /* 0x000000013f00788c */ /* 0x000fd4000bf25270 */
[----:B------:R-:W-:-:S04]  /*1090*/  UISETP.EQ.OR UP0, UPT, UR4, URZ, !UP0 ;  /* 0x000000ff0400728c */ /* 0x000fc8000c702670 */
[----:B------:R-:W-:Y:S02]  /*10a0*/  USEL UR5, URZ, 0x1, !UP0 ;  /* 0x00000001ff057887 */ /* 0x000fe4000c000000 */
[----:B------:R-:W-:Y:S02]  /*10b0*/  UISETP.NE.AND UP0, UPT, UR4, URZ, UPT ;  /* 0x000000ff0400728c */ /* 0x000fe4000bf05270 */
[----:B------:R-:W-:-:S04]  /*10c0*/  USEL UR4, URZ, 0x2, UP1 ;  /* 0x00000002ff047887 */ /* 0x000fc80008800000 */
[----:B------:R-:W-:-:S04]  /*10d0*/  USEL UR4, UR4, 0x2, UP0 ;  /* 0x0000000204047887 */ /* 0x000fc80008000000 */
[----:B------:R-:W-:-:S06]  /*10e0*/  UIADD3 UR4, UPT, UPT, UR5, UR4, URZ ;  /* 0x0000000405047290 */ /* 0x000fcc000fffe0ff */
[----:B------:R-:W-:Y:S02]  /*10f0*/  MOV R2, UR4 ;  /* 0x0000000400027c02 */ /* 0x000fe40008000f00 */
.L_x_17:
[----:B------:R-:W-:Y:S05]  /*1100*/  BRA.U !UP2, `(.L_x_18) ;  /* 0x000000010ad47547 */ /* 0x000fea000b800000 */
[----:B------:R-:W1:Y:S01]  /*1110*/  LDCU.128 UR12, c[0x0][0xb10] ;  /* 0x00016200ff0c77ac */ /* 0x000e620008000c00 */
[----:B------:R-:W2:Y:S01]  /*1120*/  LDCU UR6, c[0x0][0x370] ;  /* 0x00006e00ff0677ac */ /* 0x000ea20008000800 */
[----:B------:R-:W3:Y:S01]  /*1130*/  LDCU UR5, c[0x0][0x374] ;  /* 0x00006e80ff0577ac */ /* 0x000ee20008000800 */
[----:B------:R-:W4:Y:S01]  /*1140*/  LDCU UR27, c[0x0][0xb0c] ;  /* 0x00016180ff1b77ac */ /* 0x000f220008000800 */
[----:B------:R-:W4:Y:S01]  /*1150*/  LDCU UR4, c[0x0][0xb20] ;  /* 0x00016400ff0477ac */ /* 0x000f220008000800 */
[----:B------:R-:W4:Y:S01]  /*1160*/  LDCU.64 UR8, c[0x0][0xb28] ;  /* 0x00016500ff0877ac */ /* 0x000f220008000a00 */
[----:B-1----:R-:W-:Y:S02]  /*1170*/  UISETP.NE.AND UP0, UPT, UR14, 0x1, UPT ;  /* 0x000000010e00788c */ /* 0x002fe4000bf05270 */
[----:B---3--:R-:W-:Y:S02]  /*1180*/  UIMAD.WIDE.U32 UR10, UR5, UR15, URZ ;  /* 0x0000000f050a72a5 */ /* 0x008fe4000f8e00ff */
[----:B--2---:R-:W-:-:S02]  /*1190*/  UIMAD.WIDE.U32 UR22, UR6, UR12, URZ ;  /* 0x0000000c061672a5 */ /* 0x004fc4000f8e00ff */
[----:B----4-:R-:W-:Y:S02]  /*11a0*/  UISETP.NE.AND UP1, UPT, UR27, 0x1, UPT ;  /* 0x000000011b00788c */ /* 0x010fe4000bf25270 */
[----:B------:R-:W-:Y:S01]  /*11b0*/  UISETP.NE.AND UP2, UPT, UR21, 0x1, UPT ;  /* 0x000000011500788c */ /* 0x000fe2000bf45270 */
[----:B------:R-:W-:Y:S02]  /*11c0*/  UMOV UR10, UR11 ;  /* 0x0000000b000a7c82 */ /* 0x000fe40008000000 */
[----:B------:R-:W-:Y:S01]  /*11d0*/  UMOV UR22, UR23 ;  /* 0x0000001700167c82 */ /* 0x000fe20008000000 */
[----:B------:R-:W-:Y:S02]  /*11e0*/  @UP0 USHF.R.U32.HI UR5, URZ, UR4, UR10 ;  /* 0x00000004ff050299 */ /* 0x000fe4000801160a */
[----:B------:R-:W-:Y:S02]  /*11f0*/  UIMAD.WIDE.U32 UR24, UR20, UR15, URZ ;  /* 0x0000000f141872a5 */ /* 0x000fe4000f8e00ff */
[----:B------:R-:W-:-:S02]  /*1200*/  UIMAD.WIDE.U32 UR10, UR5, UR8, URZ ;  /* 0x00000008050a72a5 */ /* 0x000fc4000f8e00ff */
[----:B------:R-:W-:Y:S02]  /*1210*/  @UP1 USHF.R.U32.HI UR6, URZ, UR13, UR22 ;  /* 0x0000000dff061299 */ /* 0x000fe40008011616 */
[----:B------:R-:W-:Y:S02]  /*1220*/  UIMAD.WIDE.U32 UR18, UR16, UR12, URZ ;  /* 0x0000000c101272a5 */ /* 0x000fe4000f8e00ff */
[----:B------:R-:W-:Y:S01]  /*1230*/  UIMAD.WIDE.U32 UR22, UR6, UR8, URZ ;  /* 0x00000008061672a5 */ /* 0x000fe2000f8e00ff */
[----:B------:R-:W-:Y:S01]  /*1240*/  UMOV UR24, UR25 ;  /* 0x0000001900187c82 */ /* 0x000fe20008000000 */
[----:B------:R-:W-:Y:S01]  /*1250*/  UMOV UR10, UR11 ;  /* 0x0000000b000a7c82 */ /* 0x000fe20008000000 */
[----:B------:R-:W-:Y:S02]  /*1260*/  USHF.R.U32.HI UR24, URZ, UR4, UR24 ;  /* 0x00000004ff187299 */ /* 0x000fe40008011618 */
[----:B------:R-:W-:Y:S02]  /*1270*/  @UP2 USHF.R.U32.HI UR5, URZ, UR9, UR10 ;  /* 0x00000009ff052299 */ /* 0x000fe4000801160a */
[----:B------:R-:W-:Y:S01]  /*1280*/  UMOV UR7, UR23 ;  /* 0x0000001700077c82 */ /* 0x000fe20008000000 */
[----:B------:R-:W-:Y:S01]  /*1290*/  UMOV UR18, UR19 ;  /* 0x0000001300127c82 */ /* 0x000fe20008000000 */
[----:B------:R-:W-:-:S02]  /*12a0*/  @UP2 USHF.R.U32.HI UR6, URZ, UR9, UR7 ;  /* 0x00000009ff062299 */ /* 0x000fc40008011607 */
[----:B------:R-:W-:Y:S02]  /*12b0*/  USHF.R.U32.HI UR13, URZ, UR13, UR18 ;  /* 0x0000000dff0d7299 */ /* 0x000fe40008011612 */
[----:B------:R-:W-:Y:S02]  /*12c0*/  USEL UR4, UR20, UR24, !UP0 ;  /* 0x0000001814047287 */ /* 0x000fe4000c000000 */
[----:B------:R-:W-:Y:S02]  /*12d0*/  UIMAD UR7, UR5, UR21, URZ ;  /* 0x00000015050772a4 */ /* 0x000fe4000f8e02ff */
[----:B------:R-:W-:Y:S02]  /*12e0*/  USEL UR5, UR16, UR13, !UP1 ;  /* 0x0000000d10057287 */ /* 0x000fe4000c800000 */
[----:B------:R-:W-:Y:S02]  /*12f0*/  UIMAD UR12, UR6, UR21, URZ ;  /* 0x00000015060c72a4 */ /* 0x000fe4000f8e02ff */
[----:B------:R-:W-:-:S02]  /*1300*/  UISETP.GE.AND UP0, UPT, UR4, UR7, UPT ;  /* 0x000000070400728c */ /* 0x000fc4000bf06270 */
[----:B------:R-:W-:Y:S02]  /*1310*/  UIMAD.WIDE.U32 UR10, UR4, UR8, URZ ;  /* 0x00000008040a72a5 */ /* 0x000fe4000f8e00ff */
[----:B------:R-:W-:Y:S02]  /*1320*/  UISETP.GE.OR UP0, UPT, UR5, UR12, UP0 ;  /* 0x0000000c0500728c */ /* 0x000fe40008706670 */
[----:B------:R-:W-:Y:S02]  /*1330*/  UIMAD.WIDE.U32 UR12, UR5, UR8, URZ ;  /* 0x00000008050c72a5 */ /* 0x000fe4000f8e00ff */
[----:B------:R-:W-:Y:S01]  /*1340*/  UIADD3 UR10, UPT, UPT, -UR4, URZ, URZ ;  /* 0x000000ff040a7290 */ /* 0x000fe2000fffe1ff */
[----:B------:R-:W-:Y:S01]  /*1350*/  UMOV UR8, UR11 ;  /* 0x0000000b00087c82 */ /* 0x000fe20008000000 */
[----:B------:R-:W-:Y:S02]  /*1360*/  UIADD3 UR11, UPT, UPT, -UR5, URZ, URZ ;  /* 0x000000ff050b7290 */ /* 0x000fe4000fffe1ff */
[----:B------:R-:W-:-:S03]  /*1370*/  USHF.R.U32.HI UR8, URZ, UR9, UR8 ;  /* 0x00000009ff087299 */ /* 0x000fc60008011608 */
[----:B------:R-:W-:Y:S01]  /*1380*/  @!UP0 UMOV UR7, UR13 ;  /* 0x0000000d00078c82 */ /* 0x000fe20008000000 */
[----:B------:R-:W-:Y:S02]  /*1390*/  UIMAD UR20, UR14, UR10, UR20 ;  /* 0x0000000a0e1472a4 */ /* 0x000fe4000f8e0214 */
[----:B------:R-:W-:Y:S02]  /*13a0*/  USEL UR8, UR4, UR8, !UP2 ;  /* 0x0000000804087287 */ /* 0x000fe4000d000000 */
[----:B------:R-:W-:Y:S02]  /*13b0*/  @!UP0 USHF.R.U32.HI UR7, URZ, UR9, UR7 ;  /* 0x00000009ff078299 */ /* 0x000fe40008011607 */
[----:B------:R-:W-:Y:S02]  /*13c0*/  UIADD3 UR9, UPT, UPT, -UR8, URZ, URZ ;  /* 0x000000ff08097290 */ /* 0x000fe4000fffe1ff */
[----:B------:R-:W-:Y:S02]  /*13d0*/  @!UP0 USEL UR7, UR5, UR7, !UP2 ;  /* 0x0000000705078287 */ /* 0x000fe4000d000000 */
[----:B------:R-:W-:-:S02]  /*13e0*/  UIMAD UR9, UR21, UR9, UR4 ;  /* 0x00000009150972a4 */ /* 0x000fc4000f8e0204 */
[----:B------:R-:W-:Y:S02]  /*13f0*/  @!UP0 UIADD3 UR8, UPT, UPT, UR8, -UR7, URZ ;  /* 0x8000000708088290 */ /* 0x000fe4000fffe0ff */
[----:B------:R-:W-:Y:S02]  /*1400*/  @!UP0 UIMAD UR6, UR9, UR6, UR7 ;  /* 0x00000006090682a4 */ /* 0x000fe4000f8e0207 */
[----:B------:R-:W-:Y:S02]  /*1410*/  @!UP0 UIMAD UR4, UR8, UR21, UR5 ;  /* 0x00000015080482a4 */ /* 0x000fe4000f8e0205 */
[----:B------:R-:W-:Y:S02]  /*1420*/  UIMAD UR16, UR27, UR11, UR16 ;  /* 0x0000000b1b1072a4 */ /* 0x000fe4000f8e0210 */
[----:B------:R-:W-:Y:S01]  /*1430*/  UIMAD UR20, UR4, UR14, UR20 ;  /* 0x0000000e041472a4 */ /* 0x000fe2000f8e0214 */
[----:B------:R-:W-:Y:S02]  /*1440*/  @!UP0 UMOV UR5, UR6 ;  /* 0x0000000600058c82 */ /* 0x000fe40008000000 */
[----:B------:R-:W-:-:S12]  /*1450*/  UIMAD UR16, UR5, UR27, UR16 ;  /* 0x0000001b051072a4 */ /* 0x000fd8000f8e0210 */
.L_x_18:
[----:B------:R-:W-:Y:S02]  /*1460*/  UISETP.NE.AND UP1, UPT, UR28, 0x1, UPT ;  /* 0x000000011c00788c */ /* 0x000fe4000bf25270 */
[----:B------:R-:W-:Y:S02]  /*1470*/  UISETP.NE.AND UP0, UPT, UR17, 0x2, UPT ;  /* 0x000000021100788c */ /* 0x000fe4000bf05270 */
[----:B------:R-:W-:-:S05]  /*1480*/  ULOP3.LUT UR21, UR26, 0x1000, URZ, 0xc0, !UPT ;  /* 0x000010001a157892 */ /* 0x000fca000f8ec0ff */
[----:B------:R-:W-:Y:S07]  /*1490*/  BRA.U UP1, `(.L_x_19) ;  /* 0x0000000101447547 */ /* 0x000fee000b800000 */
[----:B------:R-:W1:Y:S01]  /*14a0*/  LDCU.128 UR8, c[0x0][0xb10] ;  /* 0x00016200ff0877ac */ /* 0x000e620008000c00 */
[----:B------:R-:W2:Y:S01]  /*14b0*/  LDCU UR12, c[0x0][0xb0c] ;  /* 0x00016180ff0c77ac */ /* 0x000ea20008000800 */
[----:B------:R-:W3:Y:S01]  /*14c0*/  LDCU UR13, c[0x0][0xb20] ;  /* 0x00016400ff0d77ac */ /* 0x000ee20008000800 */
[----:B-1----:R-:W-:Y:S02]  /*14d0*/  UIMAD.WIDE.U32 UR6, UR16, UR8, URZ ;  /* 0x00000008100672a5 */ /* 0x002fe4000f8e00ff */
[----:B------:R-:W-:Y:S02]  /*14e0*/  UIMAD.WIDE.U32 UR4, UR20, UR11, URZ ;  /* 0x0000000b140472a5 */ /* 0x000fe4000f8e00ff */
[----:B--2---:R-:W-:Y:S02]  /*14f0*/  UISETP.NE.AND UP2, UPT, UR12, 0x1, UPT ;  /* 0x000000010c00788c */ /* 0x004fe4000bf45270 */
[----:B------:R-:W-:Y:S01]  /*1500*/  UISETP.NE.AND UP1, UPT, UR10, 0x1, UPT ;  /* 0x000000010a00788c */ /* 0x000fe2000bf25270 */
[----:B------:R-:W-:-:S02]  /*1510*/  UMOV UR6, UR7 ;  /* 0x0000000700067c82 */ /* 0x000fc40008000000 */
[----:B------:R-:W-:Y:S01]  /*1520*/  UMOV UR4, UR5 ;  /* 0x0000000500047c82 */ /* 0x000fe20008000000 */
[----:B------:R-:W-:Y:S02]  /*1530*/  USHF.R.U32.HI UR6, URZ, UR9, UR6 ;  /* 0x00000009ff067299 */ /* 0x000fe40008011606 */
[----:B---3--:R-:W-:Y:S02]  /*1540*/  USHF.R.U32.HI UR4, URZ, UR13, UR4 ;  /* 0x0000000dff047299 */ /* 0x008fe40008011604 */
[----:B------:R-:W-:Y:S02]  /*1550*/  USEL UR5, UR16, UR6, !UP2 ;  /* 0x0000000610057287 */ /* 0x000fe4000d000000 */
[----:B------:R-:W-:-:S04]  /*1560*/  USEL UR4, UR20, UR4, !UP1 ;  /* 0x0000000414047287 */ /* 0x000fc8000c800000 */
[----:B------:R-:W-:Y:S02]  /*1570*/  UIADD3 UR6, UPT, UPT, UR5, -UR4, URZ ;  /* 0x8000000405067290 */ /* 0x000fe4000fffe0ff */
[----:B------:R-:W-:Y:S02]  /*1580*/  UIADD3 UR4, UPT, UPT, -UR5, UR4, URZ ;  /* 0x0000000405047290 */ /* 0x000fe4000fffe1ff */
[----:B------:R-:W-:Y:S02]  /*1590*/  UIMAD UR20, UR6, UR10, UR20 ;  /* 0x0000000a061472a4 */ /* 0x000fe4000f8e0214 */
[----:B------:R-:W-:-:S12]  /*15a0*/  UIMAD UR16, UR4, UR12, UR16 ;  /* 0x0000000c041072a4 */ /* 0x000fd8000f8e0210 */
.L_x_19:
[----:B------:R-:W-:Y:S05]  /*15b0*/  BRA.U !UP5, `(.L_x_20) ;  /* 0x000000010d0c7547 */ /* 0x000fea000b800000 */
[----:B------:R-:W-:Y:S01]  /*15c0*/  UCGABAR_WAIT ;  /* 0x0000000000007dc7 */ /* 0x000fe20008000000 */
[----:B------:R-:W-:Y:S01]  /*15d0*/  CCTL.IVALL ;  /* 0x00000000ff00798f */ /* 0x000fe20002000000 */
[----:B------:R-:W-:Y:S05]  /*15e0*/  BRA `(.L_x_21) ;  /* 0x0000000000047947 */ /* 0x000fea0003800000 */
.L_x_20:
[----:B------:R-:W-:Y:S06]  /*15f0*/  BAR.SYNC.DEFER_BLOCKING 0x0 ;  /* 0x0000000000007b1d */ /* 0x000fec0000010000 */
.L_x_21:
[----:B------:R-:W-:Y:S05]  /*1600*/  BRA.U UP0, `(.L_x_22) ;  /* 0x0000001100787547 */ /* 0x000fea000b800000 */
[----:B------:R-:W1:Y:S01]  /*1610*/  LDCU UR6, c[0x0][0x38c] ;  /* 0x00007180ff0677ac */ /* 0x000e620008000800 */
[----:B------:R-:W-:Y:S01]  /*1620*/  PLOP3.LUT P1, PT, PT, PT, UP3, 0x80, 0x8 ;  /* 0x000000000008781c */ /* 0x000fe20003f2f038 */
[----:B------:R-:W-:Y:S01]  /*1630*/  IMAD.MOV.U32 R12, RZ, RZ, 0x1 ;  /* 0x00000001ff0c7424 */ /* 0x000fe200078e00ff */
[----:B------:R-:W-:Y:S01]  /*1640*/  ISETP.EQ.OR P2, PT, R0, RZ, P3 ;  /* 0x000000ff0000720c */ /* 0x000fe20001f42670 */
[----:B------:R-:W-:Y:S01]  /*1650*/  UISETP.NE.AND UP1, UPT, UR17, URZ, UPT ;  /* 0x000000ff1100728c */ /* 0x000fe2000bf25270 */
[----:B------:R-:W-:Y:S02]  /*1660*/  PLOP3.LUT P1, PT, P1, PT, PT, 0x8, 0x80 ;  /* 0x000000000080781c */ /* 0x000fe40000f2e170 */
[----:B------:R-:W-:Y:S01]  /*1670*/  CS2R R10, SRZ ;  /* 0x00000000000a7805 */ /* 0x000fe2000001ff00 */
[----:B------:R-:W-:Y:S01]  /*1680*/  IMAD.MOV.U32 R9, RZ, RZ, RZ ;  /* 0x000000ffff097224 */ /* 0x000fe200078e00ff */
[----:B------:R-:W2:Y:S01]  /*1690*/  LDCU UR39, c[0x0][0x370] ;  /* 0x00006e00ff2777ac */ /* 0x000ea20008000800 */
[----:B------:R-:W-:Y:S01]  /*16a0*/  IMAD.MOV.U32 R8, RZ, RZ, 0x1 ;  /* 0x00000001ff087424 */ /* 0x000fe200078e00ff */
[----:B------:R-:W-:Y:S01]  /*16b0*/  USEL UR25, UR43, 0x2, UP1 ;  /* 0x000000022b197887 */ /* 0x000fe20008800000 */
[----:B------:R-:W3:Y:S01]  /*16c0*/  LDCU.64 UR28, c[0x0][0x348] ;  /* 0x00006900ff1c77ac */ /* 0x000ee20008000a00 */
[----:B-1----:R-:W-:-:S02]  /*16d0*/  UIADD3 UR5, UPT, UPT, UR6, 0x3f, URZ ;  /* 0x0000003f06057890 */ /* 0x002fc4000fffe0ff */
[----:B------:R-:W-:Y:S02]  /*16e0*/  USHF.R.U32.HI UR44, URZ, 0x6, UR21 ;  /* 0x00000006ff2c7899 */ /* 0x000fe40008011615 */
[----:B------:R-:W-:Y:S02]  /*16f0*/  USHF.R.S32.HI UR4, URZ, 0x1f, UR5 ;  /* 0x0000001fff047899 */ /* 0x000fe40008011405 */
[----:B------:R-:W-:Y:S02]  /*1700*/  UIADD3 UR45, UPT, UPT, UR6, 0x7e, URZ ;  /* 0x0000007e062d7890 */ /* 0x000fe4000fffe0ff */
[----:B------:R-:W-:Y:S01]  /*1710*/  ULEA.HI UR4, UR4, UR5, URZ, 0x6 ;  /* 0x0000000504047291 */ /* 0x000fe2000f8f30ff */
[----:B------:R-:W1:Y:S03]  /*1720*/  LDCU UR38, c[0x0][0x374] ;  /* 0x00006e80ff2677ac */ /* 0x000e660008000800 */
[----:B------:R-:W-:-:S02]  /*1730*/  USHF.R.S32.HI UR41, URZ, 0x6, UR4 ;  /* 0x00000006ff297899 */ /* 0x000fc40008011404 */
[----:B------:R-:W-:Y:S02]  /*1740*/  UIADD3 UR4, UPT, UPT, UR6, -0x1, URZ ;  /* 0xffffffff06047890 */ /* 0x000fe4000fffe0ff */
[----:B------:R-:W-:Y:S02]  /*1750*/  UISETP.LT.U32.AND UP0, UPT, UR41, 0x2, UPT ;  /* 0x000000022900788c */ /* 0x000fe4000bf01070 */
[----:B------:R-:W-:Y:S02]  /*1760*/  UISETP.GE.U32.AND UP2, UPT, UR4, -0x7f, UPT ;  /* 0xffffff810400788c */ /* 0x000fe4000bf46070 */
[----:B------:R-:W-:Y:S01]  /*1770*/  USEL UR40, UR41, 0x2, UP0 ;  /* 0x0000000229287887 */ /* 0x000fe20008000000 */
[----:B------:R-:W-:-:S03]  /*1780*/  UMOV UR5, URZ ;  /* 0x000000ff00057c82 */ /* 0x000fc60008000000 */
[----:B------:R-:W-:Y:S02]  /*1790*/  UIADD3 UR24, UPT, UPT, UR40, -0x1, URZ ;  /* 0xffffffff28187890 */ /* 0x000fe4000fffe0ff */
[----:B------:R-:W-:-:S03]  /*17a0*/  UIADD3 UR43, UPT, UPT, UR41, -UR40, URZ ;  /* 0x80000028292b7290 */ /* 0x000fc6000fffe0ff */
[----:B------:R-:W-:-:S04]  /*17b0*/  @UP2 UIADD3 UR24, UPT, UPT, UR40, URZ, URZ ;  /* 0x000000ff28182290 */ /* 0x000fc8000fffe0ff */
[----:B-123--:R-:W-:-:S12]  /*17c0*/  UIADD3 UR24, UPT, UPT, UR24, 0x1, URZ ;  /* 0x0000000118187890 */ /* 0x00efd8000fffe0ff */
.L_x_42:
[----:B------:R-:W-:Y:S01]  /*17d0*/  UISETP.NE.AND UP0, UPT, UR47, URZ, UPT ;  /* 0x000000ff2f00728c */ /* 0x000fe2000bf05270 */
[----:B-1----:R-:W1:Y:S08]  /*17e0*/  S2UR UR47, SR_CgaCtaId ;  /* 0x00000000002f79c3 */ /* 0x002e700000008800 */
[----:B------:R-:W-:Y:S05]  /*17f0*/  BRA.U UP0, `(.L_x_23) ;  /* 0x0000000100347547 */ /* 0x000fea000b800000 */
[----:B------:R-:W2:Y:S01]  /*1800*/  S2R R0, SR_CgaCtaId ;  /* 0x0000000000007919 */ /* 0x000ea20000008800 */
[----:B------:R-:W-:Y:S02]  /*1810*/  MOV R3, 0x400 ;  /* 0x0000040000037802 */ /* 0x000fe40000000f00 */
[----:B------:R-:W-:Y:S02]  /*1820*/  SHF.L.U32 R2, R8, 0x1f, RZ ;  /* 0x0000001f08027819 */ /* 0x000fe400000006ff */
[----:B--2---:R-:W-:-:S05]  /*1830*/  LEA R0, R0, R3, 0x18 ;  /* 0x0000000300007211 */ /* 0x004fca00078ec0ff */
[----:B------:R-:W-:-:S04]  /*1840*/  IMAD R3, R9, 0x8, R0 ;  /* 0x0000000809037824 */ /* 0x000fc800078e0200 */
[----:B------:R-:W2:Y:S02]  /*1850*/  SYNCS.PHASECHK.TRANS64.TRYWAIT P0, [R3+URZ+0xe0], R2 ;  /* 0x0000e002030075a7 */ /* 0x000ea400080011ff */
[----:B--2---:R-:W-:Y:S05]  /*1860*/  @!P0 BRA `(.L_x_24) ;  /* 0x0000007800848947 */ /* 0x004fea0003800000 */
.L_x_136:
[----:B------:R-:W-:Y:S01]  /*1870*/  VIADD R9, R9, 0x1 ;  /* 0x0000000109097836 */ /* 0x000fe20000000000 */
[----:B------:R2:W-:Y:S04]  /*1880*/  SYNCS.ARRIVE.TRANS64.A1T0 RZ, [R3+URZ+0xd0], RZ ;  /* 0x0000d0ff03ff79a7 */ /* 0x0005e800081000ff */
[----:B------:R-:W-:-:S04]  /*1890*/  ISETP.NE.AND P0, PT, R9, 0x2, PT ;  /* 0x000000020900780c */ /* 0x000fc80003f05270 */
[----:B------:R-:W-:Y:S02]  /*18a0*/  SEL R9, R9, RZ, P0 ;  /* 0x000000ff09097207 */ /* 0x000fe40000000000 */
[----:B--2---:R-:W-:-:S04]  /*18b0*/  SEL R3, RZ, 0x1, P0 ;  /* 0x00000001ff037807 */ /* 0x004fc80000000000 */
[----:B------:R-:W-:-:S07]  /*18c0*/  LOP3.LUT R8, R8, R3, RZ, 0x3c, !PT ;  /* 0x0000000308087212 */ /* 0x000fce00078e3cff */
.L_x_23:
[----:B------:R-:W-:Y:S01]  /*18d0*/  UMOV UR6, 0x400 ;  /* 0x0000040000067882 */ /* 0x000fe20000000000 */
[----:B------:R-:W-:Y:S01]  /*18e0*/  SHF.L.U32 R0, R12, 0x1f, RZ ;  /* 0x0000001f0c007819 */ /* 0x000fe200000006ff */
[----:B-1----:R-:W-:Y:S02]  /*18f0*/  ULEA UR6, UR47, UR6, 0x18 ;  /* 0x000000062f067291 */ /* 0x002fe4000f8ec0ff */
[----:B------:R-:W-:Y:S02]  /*1900*/  UISETP.GE.U32.AND UP0, UPT, UR45, 0x7f, UPT ;  /* 0x0000007f2d00788c */ /* 0x000fe4000bf06070 */
[----:B------:R-:W-:Y:S02]  /*1910*/  ULEA UR4, UR5, UR6, 0x3 ;  /* 0x0000000605047291 */ /* 0x000fe4000f8e18ff */
[----:B------:R-:W-:Y:S02]  /*1920*/  USHF.L.U32 UR11, UR20, 0x7, URZ ;  /* 0x00000007140b7899 */ /* 0x000fe400080006ff */
[----:B------:R-:W-:Y:S01]  /*1930*/  ULEA UR35, UR16, UR44, 0x7 ;  /* 0x0000002c10237291 */ /* 0x000fe2000f8e38ff */
[----:B------:R-:W-:-:S04]  /*1940*/  UMOV UR13, URZ ;  /* 0x000000ff000d7c82 */ /* 0x000fc80008000000 */
[----:B------:R1:W2:Y:S01]  /*1950*/  SYNCS.PHASECHK.TRANS64.TRYWAIT P0, [UR4+0x10], R0 ;  /* 0x00001000ff0075a7 */ /* 0x0002a20008001104 */
[----:B------:R-:W-:Y:S06]  /*1960*/  BRA.U !UP0, `(.L_x_25) ;  /* 0x0000000108bc7547 */ /* 0x000fec000b800000 */
[----:B------:R-:W-:Y:S01]  /*1970*/  UMOV UR7, URZ ;  /* 0x000000ff00077c82 */ /* 0x000fe20008000000 */
[----:B------:R-:W-:-:S05]  /*1980*/  UMOV UR4, UR5 ;  /* 0x0000000500047c82 */ /* 0x000fca0008000000 */
.L_x_31:
[----:B------:R-:W-:Y:S01]  /*1990*/  ULEA UR33, UR4, UR6, 0x3 ;  /* 0x0000000604217291 */ /* 0x000fe2000f8e18ff */
[----:B--2---:R-:W-:Y:S01]  /*19a0*/  @!P3 MOV R2, 0x8000 ;  /* 0x000080000002b802 */ /* 0x004fe20000000f00 */
[----:B--2-4-:R-:W-:Y:S10]  /*19b0*/  @P0 BRA `(.L_x_26) ;  /* 0x00000000000c0947 */ /* 0x014ff40003800000 */
[----:B------:R-:W-:-:S04]  /*19c0*/  SHF.L.U32 R3, R12, 0x1f, RZ ;  /* 0x0000001f0c037819 */ /* 0x000fc800000006ff */
[----:B------:R-:W2:Y:S02]  /*19d0*/  SYNCS.PHASECHK.TRANS64.TRYWAIT P0, [UR33+0x10], R3 ;  /* 0x00001003ff0075a7 */ /* 0x000ea40008001121 */
[----:B--2---:R-:W-:Y:S05]  /*19e0*/  @!P0 BRA `(.L_x_27) ;  /* 0x0000007800388947 */ /* 0x004fea0003800000 */
.L_x_26:
[----:B------:R2:W-:Y:S01]  /*19f0*/  @!P3 SYNCS.ARRIVE.TRANS64 RZ, [UR33], R2 ;  /* 0x00000002ffffb9a7 */ /* 0x0005e20008000021 */
[----:B------:R-:W-:-:S04]  /*1a00*/  ULOP3.LUT UR5, UR25, 0x2, URZ, 0xfc, !UPT ;  /* 0x0000000219057892 */ /* 0x000fc8000f8efcff */
[----:B------:R-:W-:-:S09]  /*1a10*/  UISETP.NE.AND UP0, UPT, UR5, 0x2, UPT ;  /* 0x000000020500788c */ /* 0x000fd2000bf05270 */
[----:B------:R-:W-:Y:S05]  /*1a20*/  BRA.U UP0, `(.L_x_28) ;  /* 0x0000000100047547 */ /* 0x000fea000b800000 */
[----:B------:R-:W-:Y:S05]  /*1a30*/  BPT.TRAP 0x1 ;  /* 0x000000040000795c */ /* 0x000fea0000300000 */
.L_x_28:
[----:B------:R-:W-:Y:S04]  /*1a40*/  BSSY.RECONVERGENT B0, `(.L_x_29) ;  /* 0x0000003000007945 */ /* 0x000fe80003800200 */
[----:B------:R-:W-:Y:S05]  /*1a50*/  @P2 BRA `(.L_x_30) ;  /* 0x0000000000042947 */ /* 0x000fea0003800000 */
[----:B------:R-:W-:Y:S05]  /*1a60*/  BPT.TRAP 0x1 ;  /* 0x000000040000795c */ /* 0x000fea0000300000 */
.L_x_30:
[----:B------:R-:W-:Y:S05]  /*1a70*/  BSYNC.RECONVERGENT B0 ;  /* 0x0000000000007941 */ /* 0x000fea0003800200 */
.L_x_29:
[----:B------:R-:W-:Y:S02]  /*1a80*/  UIADD3 UR5, UPT, UPT, UR4, 0x1, URZ ;  /* 0x0000000104057890 */ /* 0x000fe4000fffe0ff */
[----:B------:R-:W-:Y:S02]  /*1a90*/  UIADD3 UR16, UP1, UPT, UR28, 0x80, URZ ;  /* 0x000000801c107890 */ /* 0x000fe4000ff3e0ff */
[----:B------:R-:W-:Y:S02]  /*1aa0*/  UISETP.NE.AND UP0, UPT, UR5, 0x2, UPT ;  /* 0x000000020500788c */ /* 0x000fe4000bf05270 */
[----:B------:R-:W-:Y:S02]  /*1ab0*/  USHF.L.U32 UR34, UR7, 0x6, URZ ;  /* 0x0000000607227899 */ /* 0x000fe400080006ff */
[----:B------:R-:W-:Y:S02]  /*1ac0*/  USEL UR9, URZ, 0x1, UP0 ;  /* 0x00000001ff097887 */ /* 0x000fe40008000000 */
[----:B------:R-:W-:-:S02]  /*1ad0*/  USEL UR5, UR5, URZ, UP0 ;  /* 0x000000ff05057287 */ /* 0x000fc40008000000 */
[----:B------:R-:W-:Y:S02]  /*1ae0*/  UIADD3 UR14, UP0, UPT, UR28, 0x180, URZ ;  /* 0x000001801c0e7890 */ /* 0x000fe4000ff1e0ff */
[----:B------:R-:W-:Y:S01]  /*1af0*/  ULEA UR8, UR5, UR6, 0x3 ;  /* 0x0000000605087291 */ /* 0x000fe2000f8e18ff */
[----:B------:R-:W-:Y:S01]  /*1b00*/  LOP3.LUT R12, R12, UR9, RZ, 0x3c, !PT ;  /* 0x000000090c0c7c12 */ /* 0x000fe2000f8e3cff */
[----:B------:R-:W-:Y:S02]  /*1b10*/  UIADD3.X UR17, UPT, UPT, URZ, UR29, URZ, UP1, !UPT ;  /* 0x0000001dff117290 */ /* 0x000fe40008ffe4ff */
[----:B------:R-:W-:Y:S01]  /*1b20*/  UIADD3.X UR15, UPT, UPT, URZ, UR29, URZ, UP0, !UPT ;  /* 0x0000001dff0f7290 */ /* 0x000fe200087fe4ff */
[----:B-1----:R-:W-:Y:S01]  /*1b30*/  SHF.L.U32 R0, R12, 0x1f, RZ ;  /* 0x0000001f0c007819 */ /* 0x002fe200000006ff */
[----:B------:R-:W-:Y:S01]  /*1b40*/  UMOV UR18, 0x0 ;  /* 0x0000000000127882 */ /* 0x000fe20000000000 */
[----:B------:R-:W-:Y:S01]  /*1b50*/  UMOV UR19, 0x10000000 ;  /* 0x1000000000137882 */ /* 0x000fe20000000000 */
[----:B------:R-:W-:Y:S01]  /*1b60*/  UMOV UR12, UR36 ;  /* 0x00000024000c7c82 */ /* 0x000fe20008000000 */
[----:B------:R3:W4:Y:S01]  /*1b70*/  SYNCS.PHASECHK.TRANS64.TRYWAIT P0, [UR8+0x10], R0 ;  /* 0x00001000ff0075a7 */ /* 0x0007220008001108 */
[----:B------:R-:W-:Y:S01]  /*1b80*/  USHF.L.U32 UR8, UR4, 0xe, URZ ;  /* 0x0000000e04087899 */ /* 0x000fe200080006ff */
[----:B------:R-:W-:-:S02]  /*1b90*/  UMOV UR9, UR33 ;  /* 0x0000002100097c82 */ /* 0x000fc40008000000 */
[----:B------:R-:W-:Y:S01]  /*1ba0*/  UMOV UR4, 0x30000 ;  /* 0x0003000000047882 */ /* 0x000fe20000000000 */
[----:B------:R-:W-:Y:S02]  /*1bb0*/  ULEA UR32, UR21, UR8, 0x1 ;  /* 0x0000000815207291 */ /* 0x000fe4000f8e08ff */
[----:B------:R-:W-:Y:S02]  /*1bc0*/  UIADD3 UR8, UPT, UPT, UR6, 0x10400, UR8 ;  /* 0x0001040006087890 */ /* 0x000fe4000fffe008 */
[----:B------:R-:W-:Y:S01]  /*1bd0*/  UIADD3 UR32, UPT, UPT, UR6, 0x8400, UR32 ;  /* 0x0000840006207890 */ /* 0x000fe2000fffe020 */
[----:B------:R-:W-:Y:S01]  /*1be0*/  UMOV UR10, UR34 ;  /* 0x00000022000a7c82 */ /* 0x000fe20008000000 */
[----:B------:R-:W-:Y:S01]  /*1bf0*/  UIADD3 UR7, UPT, UPT, UR7, 0x1, URZ ;  /* 0x0000000107077890 */ /* 0x000fe2000fffe0ff */
[----:B------:R-:W-:-:S03]  /*1c00*/  UMOV UR13, UR24 ;  /* 0x00000018000d7c82 */ /* 0x000fc60008000000 */
[----:B------:R-:W-:-:S03]  /*1c10*/  UISETP.NE.AND UP0, UPT, UR7, UR24, UPT ;  /* 0x000000180700728c */ /* 0x000fc6000bf05270 */
[----:B------:R1:W-:Y:S01]  /*1c20*/  UTMALDG.3D.MULTICAST [UR32], [UR16], UR4, desc[UR18] ;  /* 0x00001220100073b4 */ /* 0x0003e20008011804 */
[----:B------:R3:W-:Y:S01]  /*1c30*/  UTMALDG.3D [UR8], [UR14], desc[UR18] ;  /* 0x000012080e0075b4 */ /* 0x0007e20008011000 */
[----:B-1----:R-:W-:-:S04]  /*1c40*/  UMOV UR4, UR5 ;  /* 0x0000000500047c82 */ /* 0x002fc80008000000 */
[----:B---3--:R-:W-:Y:S05]  /*1c50*/  BRA.U UP0, `(.L_x_31) ;  /* 0xfffffffd004c7547 */ /* 0x008fea000b83ffff */
.L_x_25:
[----:B------:R-:W-:Y:S01]  /*1c60*/  ULEA UR4, UR5, UR6, 0x3 ;  /* 0x0000000605047291 */ /* 0x000fe2000f8e18ff */
[----:B-1----:R-:W-:Y:S01]  /*1c70*/  SHF.L.U32 R0, R12, 0x1f, RZ ;  /* 0x0000001f0c007819 */ /* 0x002fe200000006ff */
[----:B------:R-:W-:Y:S01]  /*1c80*/  @!P1 SYNCS.ARRIVE.TRANS64.A1T0 RZ, [UR6+0x68], RZ ;  /* 0x000068ffffff99a7 */ /* 0x000fe20008100006 */
[----:B------:R-:W-:-:S06]  /*1c90*/  UISETP.GT.AND UP0, UPT, UR41, UR40, UPT ;  /* 0x000000282900728c */ /* 0x000fcc000bf04270 */
[----:B--2-4-:R1:W2:Y:S03]  /*1ca0*/  SYNCS.PHASECHK.TRANS64.TRYWAIT P0, [UR4+0x10], R0 ;  /* 0x00001000ff0075a7 */ /* 0x0142a60008001104 */
[----:B------:R-:W-:Y:S05]  /*1cb0*/  BRA.U !UP0, `(.L_x_32) ;  /* 0x0000000108c07547 */ /* 0x000fea000b800000 */
[----:B------:R-:W-:Y:S01]  /*1cc0*/  UIADD3 UR26, UPT, UPT, UR43, UR13, URZ ;  /* 0x0000000d2b1a7290 */ /* 0x000fe2000fffe0ff */
[----:B------:R-:W-:-:S11]  /*1cd0*/  UMOV UR4, UR5 ;  /* 0x0000000500047c82 */ /* 0x000fd60008000000 */
.L_x_38:
[----:B------:R-:W-:Y:S01]  /*1ce0*/  ULEA UR17, UR4, UR6, 0x3 ;  /* 0x0000000604117291 */ /* 0x000fe2000f8e18ff */
[----:B--2---:R-:W-:Y:S01]  /*1cf0*/  @!P3 MOV R2, 0x8000 ;  /* 0x000080000002b802 */ /* 0x004fe20000000f00 */
[----:B--2-4-:R-:W-:Y:S10]  /*1d00*/  @P0 BRA `(.L_x_33) ;  /* 0x00000000000c0947 */ /* 0x014ff40003800000 */
[----:B------:R-:W-:-:S04]  /*1d10*/  SHF.L.U32 R3, R12, 0x1f, RZ ;  /* 0x0000001f0c037819 */ /* 0x000fc800000006ff */
[----:B------:R-:W2:Y:S02]  /*1d20*/  SYNCS.PHASECHK.TRANS64.TRYWAIT P0, [UR17+0x10], R3 ;  /* 0x00001003ff0075a7 */ /* 0x000ea40008001111 */
[----:B--2---:R-:W-:Y:S05]  /*1d30*/  @!P0 BRA `(.L_x_34) ;  /* 0x00000074007c8947 */ /* 0x004fea0003800000 */
.L_x_33:
[----:B------:R2:W-:Y:S01]  /*1d40*/  @!P3 SYNCS.ARRIVE.TRANS64 RZ, [UR17], R2 ;  /* 0x00000002ffffb9a7 */ /* 0x0005e20008000011 */
[----:B------:R-:W-:-:S04]  /*1d50*/  ULOP3.LUT UR5, UR25, 0x2, URZ, 0xfc, !UPT ;  /* 0x0000000219057892 */ /* 0x000fc8000f8efcff */
[----:B------:R-:W-:-:S09]  /*1d60*/  UISETP.NE.AND UP0, UPT, UR5, 0x2, UPT ;  /* 0x000000020500788c */ /* 0x000fd2000bf05270 */
[----:B------:R-:W-:Y:S05]  /*1d70*/  BRA.U UP0, `(.L_x_35) ;  /* 0x0000000100047547 */ /* 0x000fea000b800000 */
[----:B------:R-:W-:Y:S05]  /*1d80*/  BPT.TRAP 0x1 ;  /* 0x000000040000795c */ /* 0x000fea0000300000 */
.L_x_35:
[----:B------:R-:W-:Y:S04]  /*1d90*/  BSSY.RECONVERGENT B0, `(.L_x_36) ;  /* 0x0000003000007945 */ /* 0x000fe80003800200 */
[----:B------:R-:W-:Y:S05]  /*1da0*/  @P2 BRA `(.L_x_37) ;  /* 0x0000000000042947 */ /* 0x000fea0003800000 */
[----:B------:R-:W-:Y:S05]  /*1db0*/  BPT.TRAP 0x1 ;  /* 0x000000040000795c */ /* 0x000fea0000300000 */
.L_x_37:
[----:B------:R-:W-:Y:S05]  /*1dc0*/  BSYNC.RECONVERGENT B0 ;  /* 0x0000000000007941 */ /* 0x000fea0003800200 */
.L_x_36:
[----:B------:R-:W-:Y:S02]  /*1dd0*/  UIADD3 UR5, UPT, UPT, UR4, 0x1, URZ ;  /* 0x0000000104057890 */ /* 0x000fe4000fffe0ff */
[----:B------:R-:W-:Y:S02]  /*1de0*/  UIADD3 UR14, UP1, UPT, UR28, 0x80, URZ ;  /* 0x000000801c0e7890 */ /* 0x000fe4000ff3e0ff */
[----:B------:R-:W-:Y:S02]  /*1df0*/  UISETP.NE.AND UP0, UPT, UR5, 0x2, UPT ;  /* 0x000000020500788c */ /* 0x000fe4000bf05270 */
[----:B------:R-:W-:Y:S02]  /*1e00*/  USHF.L.U32 UR18, UR13, 0x6, URZ ;  /* 0x000000060d127899 */ /* 0x000fe400080006ff */
[----:B------:R-:W-:Y:S02]  /*1e10*/  USEL UR8, URZ, 0x1, UP0 ;  /* 0x00000001ff087887 */ /* 0x000fe40008000000 */
[----:B------:R-:W-:-:S02]  /*1e20*/  USEL UR5, UR5, URZ, UP0 ;  /* 0x000000ff05057287 */ /* 0x000fc40008000000 */
[----:B------:R-:W-:Y:S02]  /*1e30*/  UIADD3 UR22, UP0, UPT, UR28, 0x180, URZ ;  /* 0x000001801c167890 */ /* 0x000fe4000ff1e0ff */
[----:B------:R-:W-:Y:S01]  /*1e40*/  LOP3.LUT R12, R12, UR8, RZ, 0x3c, !PT ;  /* 0x000000080c0c7c12 */ /* 0x000fe2000f8e3cff */
[----:B------:R-:W-:Y:S02]  /*1e50*/  USHF.L.U32 UR8, UR4, 0xe, URZ ;  /* 0x0000000e04087899 */ /* 0x000fe400080006ff */
[----:B------:R-:W-:Y:S01]  /*1e60*/  ULEA UR7, UR5, UR6, 0x3 ;  /* 0x0000000605077291 */ /* 0x000fe2000f8e18ff */
[----:B-1----:R-:W-:Y:S01]  /*1e70*/  SHF.L.U32 R0, R12, 0x1f, RZ ;  /* 0x0000001f0c007819 */ /* 0x002fe200000006ff */
[----:B------:R-:W-:Y:S02]  /*1e80*/  ULEA UR16, UR21, UR8, 0x1 ;  /* 0x0000000815107291 */ /* 0x000fe4000f8e08ff */
[----:B------:R-:W-:Y:S02]  /*1e90*/  UIADD3.X UR15, UPT, UPT, URZ, UR29, URZ, UP1, !UPT ;  /* 0x0000001dff0f7290 */ /* 0x000fe40008ffe4ff */
[----:B------:R-:W-:-:S02]  /*1ea0*/  UIADD3 UR16, UPT, UPT, UR6, 0x8400, UR16 ;  /* 0x0000840006107890 */ /* 0x000fc4000fffe010 */
[----:B------:R-:W-:Y:S01]  /*1eb0*/  UIADD3 UR8, UPT, UPT, UR6, 0x10400, UR8 ;  /* 0x0001040006087890 */ /* 0x000fe2000fffe008 */
[----:B------:R3:W4:Y:S01]  /*1ec0*/  SYNCS.PHASECHK.TRANS64.TRYWAIT P0, [UR7+0x10], R0 ;  /* 0x00001000ff0075a7 */ /* 0x0007220008001107 */
[----:B------:R-:W-:Y:S01]  /*1ed0*/  UIADD3.X UR23, UPT, UPT, URZ, UR29, URZ, UP0, !UPT ;  /* 0x0000001dff177290 */ /* 0x000fe200087fe4ff */
[----:B------:R-:W-:Y:S01]  /*1ee0*/  UMOV UR4, 0x30000 ;  /* 0x0003000000047882 */ /* 0x000fe20000000000 */
[----:B------:R-:W-:Y:S01]  /*1ef0*/  UMOV UR30, 0x0 ;  /* 0x00000000001e7882 */ /* 0x000fe20000000000 */
[----:B------:R-:W-:Y:S01]  /*1f00*/  UMOV UR31, 0x10000000 ;  /* 0x10000000001f7882 */ /* 0x000fe20000000000 */
[----:B------:R-:W-:Y:S01]  /*1f10*/  UMOV UR19, UR35 ;  /* 0x0000002300137c82 */ /* 0x000fe20008000000 */
[----:B------:R-:W-:Y:S01]  /*1f20*/  UMOV UR20, UR36 ;  /* 0x0000002400147c82 */ /* 0x000fe20008000000 */
[----:B------:R-:W-:Y:S01]  /*1f30*/  UMOV UR12, UR36 ;  /* 0x00000024000c7c82 */ /* 0x000fe20008000000 */
[----:B------:R-:W-:Y:S01]  /*1f40*/  UMOV UR9, UR17 ;  /* 0x0000001100097c82 */ /* 0x000fe20008000000 */
[----:B------:R-:W-:Y:S01]  /*1f50*/  UMOV UR10, UR18 ;  /* 0x00000012000a7c82 */ /* 0x000fe20008000000 */
[----:B------:R1:W-:Y:S01]  /*1f60*/  UTMALDG.3D.MULTICAST [UR16], [UR14], UR4, desc[UR30] ;  /* 0x00001e100e0073b4 */ /* 0x0003e20008011804 */
[----:B------:R-:W-:-:S04]  /*1f70*/  UIADD3 UR13, UPT, UPT, UR13, 0x1, URZ ;  /* 0x000000010d0d7890 */ /* 0x000fc8000fffe0ff */
[----:B------:R-:W-:Y:S01]  /*1f80*/  UISETP.NE.AND UP0, UPT, UR13, UR26, UPT ;  /* 0x0000001a0d00728c */ /* 0x000fe2000bf05270 */
[----:B------:R3:W-:Y:S01]  /*1f90*/  UTMALDG.3D [UR8], [UR22], desc[UR30] ;  /* 0x00001e08160075b4 */ /* 0x0007e20008011000 */
[----:B-1----:R-:W-:-:S07]  /*1fa0*/  UMOV UR4, UR5 ;  /* 0x0000000500047c82 */ /* 0x002fce0008000000 */
[----:B---3--:R-:W-:Y:S05]  /*1fb0*/  BRA.U UP0, `(.L_x_38) ;  /* 0xfffffffd00487547 */ /* 0x008fea000b83ffff */
.L_x_32:
[C---:B------:R-:W-:Y:S01]  /*1fc0*/  LEA R3, R11.reuse, UR6, 0x3 ;  /* 0x000000060b037c11 */ /* 0x040fe2000f8e18ff */
[----:B------:R-:W-:Y:S01]  /*1fd0*/  NOP ;  /* 0x0000000000007918 */ /* 0x000fe20000000000 */
[----:B-1----:R-:W-:Y:S02]  /*1fe0*/  SHF.L.U32 R0, R10, 0x1f, RZ ;  /* 0x0000001f0a007819 */ /* 0x002fe400000006ff */
[----:B------:R-:W-:Y:S02]  /*1ff0*/  LEA R5, R11, UR6, 0x4 ;  /* 0x000000060b057c11 */ /* 0x000fe4000f8e20ff */
[----:B--2-4-:R-:W1:Y:S02]  /*2000*/  SYNCS.PHASECHK.TRANS64.TRYWAIT P0, [R3+URZ+0x70], R0 ;  /* 0x00007000030075a7 */ /* 0x014e6400080011ff */
[----:B-1----:R-:W-:Y:S05]  /*2010*/  @!P0 BRA `(.L_x_39) ;  /* 0x0000007000dc8947 */ /* 0x002fea0003800000 */
.L_x_139:
[----:B------:R-:W2:Y:S01]  /*2020*/  LDS.128 R4, [R5+0x100] ;  /* 0x0001000005047984 */ /* 0x000ea20000000c00 */
[----:B------:R-:W-:Y:S01]  /*2030*/  UISETP.GE.AND UP0, UPT, UR42, 0x1, UPT ;  /* 0x000000012a00788c */ /* 0x000fe2000bf06270 */
[----:B------:R-:W-:Y:S01]  /*2040*/  @!PT LDS RZ, [RZ] ;  /* 0x00000000fffff984 */ /* 0x000fe20000000800 */
[----:B------:R-:W-:Y:S01]  /*2050*/  @!PT LDS RZ, [RZ] ;  /* 0x00000000fffff984 */ /* 0x000fe20000000800 */
[----:B------:R-:W-:Y:S01]  /*2060*/  @!PT LDS RZ, [RZ] ;  /* 0x00000000fffff984 */ /* 0x000fe20000000800 */
[----:B------:R-:W-:Y:S01]  /*2070*/  @!PT LDS RZ, [RZ] ;  /* 0x00000000fffff984 */ /* 0x000fe20000000800 */
[----:B------:R3:W-:Y:S06]  /*2080*/  MEMBAR.ALL.CTA ;  /* 0x0000000000007992 */ /* 0x0007ec0000008000 */
[----:B---3--:R-:W3:Y:S01]  /*2090*/  FENCE.VIEW.ASYNC.S ;  /* 0x00000000000073c6 */ /* 0x008ee20000000000 */
[----:B--2---:R-:W-:-:S13]  /*20a0*/  LOP3.LUT P0, RZ, R6, 0x1, RZ, 0xc0, !PT ;  /* 0x0000000106ff7812 */ /* 0x004fda000780c0ff */
[----:B---3--:R-:W-:Y:S01]  /*20b0*/  VOTEU.ANY UP1, P0 ;  /* 0x0000000000ff7886 */ /* 0x008fe20000020100 */
[----:B------:R-:W-:-:S13]  /*20c0*/  PLOP3.LUT P0, PT, PT, PT, UP1, 0x80, 0x8 ;  /* 0x000000000008781c */ /* 0x000fda0003f0f018 */
[----:B-1----:R-:W-:Y:S02]  /*20d0*/  @P0 LOP3.LUT R0, R5, 0xffff, RZ, 0xc0, !PT ;  /* 0x0000ffff05000812 */ /* 0x002fe400078ec0ff */
[----:B------:R-:W-:Y:S02]  /*20e0*/  @P0 MOV R2, R4 ;  /* 0x0000000400020202 */ /* 0x000fe40000000f00 */
[----:B------:R-:W-:Y:S01]  /*20f0*/  @P0 R2UR UR7, R0 ;  /* 0x00000000000702ca */ /* 0x000fe200000e0000 */
[----:B------:R-:W-:Y:S01]  /*2100*/  VIADD R0, R3, 0x80 ;  /* 0x0000008003007836 */ /* 0x000fe20000000000 */
[----:B------:R-:W-:Y:S02]  /*2110*/  @P0 SHF.R.U32.HI R4, RZ, 0x10, R5 ;  /* 0x00000010ff040819 */ /* 0x000fe40000011605 */
[----:B------:R-:W-:Y:S02]  /*2120*/  @P0 R2UR UR8, R2 ;  /* 0x00000000020802ca */ /* 0x000fe400000e0000 */
[----:B------:R-:W-:-:S02]  /*2130*/  PRMT R0, RZ, 0x654, R0 ;  /* 0x00000654ff007816 */ /* 0x000fc40000000000 */
[----:B------:R-:W-:Y:S02]  /*2140*/  @P0 R2UR UR4, R4 ;  /* 0x00000000040402ca */ /* 0x000fe400000e0000 */
[----:B------:R1:W-:Y:S03]  /*2150*/  SYNCS.ARRIVE.TRANS64.RED.A1T0 RZ, [R0+URZ], RZ ;  /* 0x000000ff00ff79a7 */ /* 0x0003e600081004ff */
[----:B------:R-:W-:-:S04]  /*2160*/  @UP1 UMOV UR27, UR7 ;  /* 0x00000007001b1c82 */ /* 0x000fc80008000000 */
[----:B------:R-:W-:-:S04]  /*2170*/  @UP1 UMOV UR37, UR8 ;  /* 0x0000000800251c82 */ /* 0x000fc80008000000 */
[----:B------:R-:W-:Y:S01]  /*2180*/  @UP1 UMOV UR36, UR4 ;  /* 0x0000000400241c82 */ /* 0x000fe20008000000 */
[----:B------:R-:W-:Y:S05]  /*2190*/  BRA.U !UP0, `(.L_x_40) ;  /* 0x0000000108d47547 */ /* 0x000fea000b800000 */
[----:B------:R-:W2:Y:S01]  /*21a0*/  LDCU.128 UR12, c[0x0][0xb10] ;  /* 0x00016200ff0c77ac */ /* 0x000ea20008000c00 */
[----:B------:R-:W3:Y:S01]  /*21b0*/  LDCU UR26, c[0x0][0xb20] ;  /* 0x00016400ff1a77ac */ /* 0x000ee20008000800 */
[----:B------:R-:W4:Y:S01]  /*21c0*/  LDCU UR20, c[0x0][0xb0c] ;  /* 0x00016180ff1477ac */ /* 0x000f220008000800 */
[----:B------:R-:W1:Y:S01]  /*21d0*/  LDCU.64 UR10, c[0x0][0xb28] ;  /* 0x00016500ff0a77ac */ /* 0x000e620008000a00 */
[----:B------:R-:W-:Y:S02]  /*21e0*/  UISETP.NE.AND UP3, UPT, UR42, 0x1, UPT ;  /* 0x000000012a00788c */ /* 0x000fe4000bf65270 */
[----:B--2---:R-:W-:Y:S02]  /*21f0*/  UIMAD.WIDE.U32 UR16, UR38, UR15, URZ ;  /* 0x0000000f261072a5 */ /* 0x004fe4000f8e00ff */
[----:B------:R-:W-:Y:S02]  /*2200*/  UIMAD.WIDE.U32 UR8, UR39, UR12, URZ ;  /* 0x0000000c270872a5 */ /* 0x000fe4000f8e00ff */
[----:B------:R-:W-:-:S02]  /*2210*/  UISETP.NE.AND UP0, UPT, UR14, 0x1, UPT ;  /* 0x000000010e00788c */ /* 0x000fc4000bf05270 */
[----:B------:R-:W-:Y:S01]  /*2220*/  UIMAD.WIDE.U32 UR22, UR27, UR15, URZ ;  /* 0x0000000f1b1672a5 */ /* 0x000fe2000f8e00ff */
[----:B------:R-:W-:Y:S02]  /*2230*/  UMOV UR16, UR17 ;  /* 0x0000001100107c82 */ /* 0x000fe40008000000 */
[----:B------:R-:W-:Y:S01]  /*2240*/  UMOV UR8, UR9 ;  /* 0x0000000900087c82 */ /* 0x000fe20008000000 */
[----:B---3--:R-:W-:Y:S02]  /*2250*/  USHF.R.U32.HI UR16, URZ, UR26, UR16 ;  /* 0x0000001aff107299 */ /* 0x008fe40008011610 */
[----:B----4-:R-:W-:Y:S02]  /*2260*/  UISETP.NE.AND UP2, UPT, UR20, 0x1, UPT ;  /* 0x000000011400788c */ /* 0x010fe4000bf45270 */
[----:B------:R-:W-:Y:S02]  /*2270*/  USHF.R.U32.HI UR8, URZ, UR13, UR8 ;  /* 0x0000000dff087299 */ /* 0x000fe40008011608 */
[----:B------:R-:W-:-:S02]  /*2280*/  USEL UR7, UR38, UR16, !UP0 ;  /* 0x0000001026077287 */ /* 0x000fc4000c000000 */
[----:B------:R-:W-:Y:S02]  /*2290*/  USEL UR8, UR39, UR8, !UP2 ;  /* 0x0000000827087287 */ /* 0x000fe4000d000000 */
[----:B-1----:R-:W-:Y:S01]  /*22a0*/  UIMAD.WIDE.U32 UR16, UR7, UR10, URZ ;  /* 0x0000000a071072a5 */ /* 0x002fe2000f8e00ff */
[----:B------:R-:W-:Y:S01]  /*22b0*/  UMOV UR4, UR23 ;  /* 0x0000001700047c82 */ /* 0x000fe20008000000 */
[----:B------:R-:W-:Y:S02]  /*22c0*/  UIMAD.WIDE.U32 UR18, UR37, UR12, URZ ;  /* 0x0000000c251272a5 */ /* 0x000fe4000f8e00ff */
[----:B------:R-:W-:-:S03]  /*22d0*/  UIMAD.WIDE.U32 UR22, UR8, UR10, URZ ;  /* 0x0000000a081672a5 */ /* 0x000fc6000f8e00ff */
[----:B------:R-:W-:Y:S01]  /*22e0*/  UMOV UR16, UR17 ;  /* 0x0000001100107c82 */ /* 0x000fe20008000000 */
[----:B------:R-:W-:Y:S02]  /*22f0*/  USHF.R.U32.HI UR4, URZ, UR26, UR4 ;  /* 0x0000001aff047299 */ /* 0x000fe40008011604 */
[----:B------:R-:W-:Y:S01]  /*2300*/  @UP3 USHF.R.U32.HI UR7, URZ, UR11, UR16 ;  /* 0x0000000bff073299 */ /* 0x000fe20008011610 */
[----:B------:R-:W-:Y:S01]  /*2310*/  UMOV UR18, UR19 ;  /* 0x0000001300127c82 */ /* 0x000fe20008000000 */
[----:B------:R-:W-:Y:S01]  /*2320*/  UMOV UR22, UR23 ;  /* 0x0000001700167c82 */ /* 0x000fe20008000000 */
[----:B------:R-:W-:Y:S02]  /*2330*/  USHF.R.U32.HI UR13, URZ, UR13, UR18 ;  /* 0x0000000dff0d7299 */ /* 0x000fe40008011612 */
[----:B------:R-:W-:Y:S02]  /*2340*/  USEL UR4, UR27, UR4, !UP0 ;  /* 0x000000041b047287 */ /* 0x000fe4000c000000 */
[----:B------:R-:W-:-:S02]  /*2350*/  @UP3 USHF.R.U32.HI UR8, URZ, UR11, UR22 ;  /* 0x0000000bff083299 */ /* 0x000fc40008011616 */
[----:B------:R-:W-:Y:S02]  /*2360*/  UIMAD UR9, UR42, UR7, URZ ;  /* 0x000000072a0972a4 */ /* 0x000fe4000f8e02ff */
[----:B------:R-:W-:Y:S02]  /*2370*/  USEL UR7, UR37, UR13, !UP2 ;  /* 0x0000000d25077287 */ /* 0x000fe4000d000000 */
[----:B------:R-:W-:Y:S02]  /*2380*/  UIMAD UR12, UR42, UR8, URZ ;  /* 0x000000082a0c72a4 */ /* 0x000fe4000f8e02ff */
[----:B------:R-:W-:Y:S02]  /*2390*/  UISETP.GE.AND UP0, UPT, UR4, UR9, UPT ;  /* 0x000000090400728c */ /* 0x000fe4000bf06270 */
[----:B------:R-:W-:Y:S02]  /*23a0*/  UIMAD.WIDE.U32 UR16, UR4, UR10, URZ ;  /* 0x0000000a041072a5 */ /* 0x000fe4000f8e00ff */
[----:B------:R-:W-:-:S02]  /*23b0*/  UISETP.GE.OR UP0, UPT, UR7, UR12, UP0 ;  /* 0x0000000c0700728c */ /* 0x000fc40008706670 */
        /* <DEDUP_REMOVED lines=19> */
.L_x_40:
[----:B------:R-:W2:Y:S02]  /*24f0*/  LDCU UR4, c[0x0][0xb30] ;  /* 0x00016600ff0477ac */ /* 0x000ea40008000800 */
[----:B--2---:R-:W-:-:S09]  /*2500*/  UISETP.NE.AND UP0, UPT, UR4, 0x1, UPT ;  /* 0x000000010400788c */ /* 0x004fd2000bf05270 */
[----:B------:R-:W-:Y:S05]  /*2510*/  BRA.U UP0, `(.L_x_41) ;  /* 0x0000000100447547 */ /* 0x000fea000b800000 */
[----:B------:R-:W2:Y:S01]  /*2520*/  LDCU.128 UR12, c[0x0][0xb10] ;  /* 0x00016200ff0c77ac */ /* 0x000ea20008000c00 */
[----:B------:R-:W3:Y:S01]  /*2530*/  LDCU UR16, c[0x0][0xb0c] ;  /* 0x00016180ff1077ac */ /* 0x000ee20008000800 */
[----:B------:R-:W4:Y:S01]  /*2540*/  LDCU UR17, c[0x0][0xb20] ;  /* 0x00016400ff1177ac */ /* 0x000f220008000800 */
[----:B--2---:R-:W-:Y:S02]  /*2550*/  UIMAD.WIDE.U32 UR10, UR37, UR12, URZ ;  /* 0x0000000c250a72a5 */ /* 0x004fe4000f8e00ff */
[----:B------:R-:W-:Y:S02]  /*2560*/  UIMAD.WIDE.U32 UR8, UR27, UR15, URZ ;  /* 0x0000000f1b0872a5 */ /* 0x000fe4000f8e00ff */
[----:B---3--:R-:W-:Y:S02]  /*2570*/  UISETP.NE.AND UP2, UPT, UR16, 0x1, UPT ;  /* 0x000000011000788c */ /* 0x008fe4000bf45270 */
[----:B------:R-:W-:Y:S01]  /*2580*/  UISETP.NE.AND UP0, UPT, UR14, 0x1, UPT ;  /* 0x000000010e00788c */ /* 0x000fe2000bf05270 */
[----:B------:R-:W-:-:S02]  /*2590*/  UMOV UR7, UR11 ;  /* 0x0000000b00077c82 */ /* 0x000fc40008000000 */
[----:B------:R-:W-:Y:S01]  /*25a0*/  UMOV UR4, UR9 ;  /* 0x0000000900047c82 */ /* 0x000fe20008000000 */
[----:B------:R-:W-:Y:S02]  /*25b0*/  USHF.R.U32.HI UR7, URZ, UR13, UR7 ;  /* 0x0000000dff077299 */ /* 0x000fe40008011607 */
[----:B----4-:R-:W-:Y:S02]  /*25c0*/  USHF.R.U32.HI UR4, URZ, UR17, UR4 ;  /* 0x00000011ff047299 */ /* 0x010fe40008011604 */
[----:B------:R-:W-:Y:S02]  /*25d0*/  USEL UR7, UR37, UR7, !UP2 ;  /* 0x0000000725077287 */ /* 0x000fe4000d000000 */
[----:B------:R-:W-:-:S04]  /*25e0*/  USEL UR4, UR27, UR4, !UP0 ;  /* 0x000000041b047287 */ /* 0x000fc8000c000000 */
[----:B------:R-:W-:Y:S02]  /*25f0*/  UIADD3 UR8, UPT, UPT, UR7, -UR4, URZ ;  /* 0x8000000407087290 */ /* 0x000fe4000fffe0ff */
[----:B------:R-:W-:Y:S02]  /*2600*/  UIADD3 UR4, UPT, UPT, -UR7, UR4, URZ ;  /* 0x0000000407047290 */ /* 0x000fe4000fffe1ff */
[----:B------:R-:W-:Y:S02]  /*2610*/  UIMAD UR27, UR8, UR14, UR27 ;  /* 0x0000000e081b72a4 */ /* 0x000fe4000f8e021b */
[----:B------:R-:W-:-:S12]  /*2620*/  UIMAD UR37, UR4, UR16, UR37 ;  /* 0x00000010042572a4 */ /* 0x000fd8000f8e0225 */
.L_x_41:
[----:B------:R-:W-:Y:S01]  /*2630*/  VIADD R11, R11, 0x1 ;  /* 0x000000010b0b7836 */ /* 0x000fe20000000000 */
[----:B------:R-:W-:Y:S01]  /*2640*/  R2UR UR4, R82 ;  /* 0x00000000520472ca */ /* 0x000fe200000e0000 */
[----:B------:R-:W-:Y:S01]  /*2650*/  UIADD3 UR20, UPT, UPT, UR27, UR63, URZ ;  /* 0x0000003f1b147290 */ /* 0x000fe2000fffe0ff */
[----:B------:R-:W-:Y:S02]  /*2660*/  PLOP3.LUT P1, PT, PT, PT, PT, 0x80, 0x8 ;  /* 0x000000000008781c */ /* 0x000fe40003f2f070 */
[----:B------:R-:W-:-:S04]  /*2670*/  ISETP.NE.AND P0, PT, R11, 0x2, PT ;  /* 0x000000020b00780c */ /* 0x000fc80003f05270 */
[----:B------:R-:W-:Y:S02]  /*2680*/  SEL R3, RZ, 0x1, P0 ;  /* 0x00000001ff037807 */ /* 0x000fe40000000000 */
[----:B------:R-:W-:Y:S02]  /*2690*/  SEL R11, R11, RZ, P0 ;  /* 0x000000ff0b0b7207 */ /* 0x000fe40000000000 */
[----:B------:R-:W-:Y:S01]  /*26a0*/  LOP3.LUT R10, R10, R3, RZ, 0x3c, !PT ;  /* 0x000000030a0a7212 */ /* 0x000fe200078e3cff */
[----:B------:R-:W-:Y:S01]  /*26b0*/  UIADD3 UR16, UPT, UPT, UR37, UR4, URZ ;  /* 0x0000000425107290 */ /* 0x000fe2000fffe0ff */
[----:B------:R-:W-:Y:S11]  /*26c0*/  BRA.U UP1, `(.L_x_42) ;  /* 0xfffffff101407547 */ /* 0x000ff6000b83ffff */
[----:B------:R-:W-:Y:S01]  /*26d0*/  UIADD3 UR6, UPT, UPT, UR6, 0x10, URZ ;  /* 0x0000001006067890 */ /* 0x000fe2000fffe0ff */
[----:B------:R-:W-:-:S03]  /*26e0*/  SHF.L.U32 R3, R12, 0x1f, RZ ;  /* 0x0000001f0c037819 */ /* 0x000fc600000006ff */
[----:B------:R-:W-:-:S09]  /*26f0*/  ULEA UR4, UR5, UR6, 0x3 ;  /* 0x0000000605047291 */ /* 0x000fd2000f8e18ff */
[----:B------:R-:W2:Y:S02]  /*2700*/  SYNCS.PHASECHK.TRANS64.TRYWAIT P0, [UR4], R3 ;  /* 0x00000003ff0075a7 */ /* 0x000ea40008001104 */
[----:B--2---:R-:W-:Y:S05]  /*2710*/  @!P0 BRA `(.L_x_43) ;  /* 0x0000006c00308947 */ /* 0x004fea0003800000 */
.L_x_141:
[----:B------:R-:W-:-:S04]  /*2720*/  UIADD3 UR4, UPT, UPT, UR5, 0x1, URZ ;  /* 0x0000000105047890 */ /* 0x000fc8000fffe0ff */
[----:B------:R-:W-:-:S04]  /*2730*/  UISETP.NE.AND UP0, UPT, UR4, 0x2, UPT ;  /* 0x000000020400788c */ /* 0x000fc8000bf05270 */
[----:B------:R-:W-:Y:S02]  /*2740*/  USEL UR5, URZ, 0x1, UP0 ;  /* 0x00000001ff057887 */ /* 0x000fe40008000000 */
[----:B------:R-:W-:-:S04]  /*2750*/  USEL UR4, UR4, URZ, UP0 ;  /* 0x000000ff04047287 */ /* 0x000fc80008000000 */
[----:B------:R-:W-:Y:S01]  /*2760*/  ULEA UR4, UR4, UR6, 0x3 ;  /* 0x0000000604047291 */ /* 0x000fe2000f8e18ff */
[----:B-1----:R-:W-:-:S04]  /*2770*/  LOP3.LUT R3, R12, UR5, RZ, 0x3c, !PT ;  /* 0x000000050c037c12 */ /* 0x002fc8000f8e3cff */
[----:B------:R-:W-:Y:S01]  /*2780*/  SHF.L.U32 R3, R3, 0x1f, RZ ;  /* 0x0000001f03037819 */ /* 0x000fe200000006ff */
[----:B------:R-:W-:-:S07]  /*2790*/  IMAD.U32 R0, RZ, RZ, UR4 ;  /* 0x00000004ff007e24 */ /* 0x000fce000f8e00ff */
.L_x_44:
[----:B-1----:R1:W2:Y:S02]  /*27a0*/  SYNCS.PHASECHK.TRANS64.TRYWAIT P0, [R0+URZ], R3 ;  /* 0x00000003000075a7 */ /* 0x0022a400080011ff */
[----:B--2---:R-:W-:Y:S05]  /*27b0*/  @!P0 NANOSLEEP.SYNCS 0x989680 ;  /* 0x009896800000895d */ /* 0x004fea0003900000 */
[----:B------:R-:W2:Y:S02]  /*27c0*/  @!P0 SYNCS.PHASECHK.TRANS64 P0, [R0+URZ], R3 ;  /* 0x00000003000085a7 */ /* 0x000ea400080010ff */
[----:B--2---:R-:W-:Y:S05]  /*27d0*/  @P0 EXIT ;  /* 0x000000000000094d */ /* 0x004fea0003800000 */
[----:B------:R-:W-:Y:S05]  /*27e0*/  BRA `(.L_x_44) ;  /* 0xfffffffc00ec7947 */ /* 0x000fea000383ffff */
.L_x_22:
[----:B------:R-:W-:-:S04]  /*27f0*/  UISETP.NE.AND UP0, UPT, UR47, URZ, UPT ;  /* 0x000000ff2f00728c */ /* 0x000fc8000bf05270 */
[----:B------:R-:W-:-:S09]  /*2800*/  UISETP.NE.OR UP0, UPT, UR17, 0x1, UP0 ;  /* 0x000000011100788c */ /* 0x000fd20008705670 */
[----:B------:R-:W-:Y:S05]  /*2810*/  BRA.U UP0, `(.L_x_45) ;  /* 0x0000000500487547 */ /* 0x000fea000b800000 */
[----:B------:R-:W-:Y:S01]  /*2820*/  ISETP.GE.U32.AND P2, PT, R0, 0x2, PT ;  /* 0x000000020000780c */ /* 0x000fe20003f46070 */
[----:B------:R-:W-:Y:S01]  /*2830*/  IMAD.MOV.U32 R12, RZ, RZ, 0x1 ;  /* 0x00000001ff0c7424 */ /* 0x000fe200078e00ff */
[----:B------:R-:W-:Y:S02]  /*2840*/  CS2R R10, SRZ ;  /* 0x00000000000a7805 */ /* 0x000fe4000001ff00 */
[----:B------:R-:W-:Y:S01]  /*2850*/  CS2R R8, SRZ ;  /* 0x0000000000087805 */ /* 0x000fe2000001ff00 */
[----:B------:R-:W-:Y:S01]  /*2860*/  UMOV UR6, 0x400 ;  /* 0x0000040000067882 */ /* 0x000fe20000000000 */
[----:B------:R-:W-:Y:S01]  /*2870*/  UMOV UR5, URZ ;  /* 0x000000ff00057c82 */ /* 0x000fe20008000000 */
[----:B------:R-:W-:-:S12]  /*2880*/  ULEA UR6, UR47, UR6, 0x18 ;  /* 0x000000062f067291 */ /* 0x000fd8000f8ec0ff */
.L_x_49:
[----:B------:R-:W-:Y:S02]  /*2890*/  LEA R2, R8, UR6, 0x3 ;  /* 0x0000000608027c11 */ /* 0x000fe4000f8e18ff */
[----:B------:R-:W-:-:S03]  /*28a0*/  SHF.L.U32 R5, R9, 0x1f, RZ ;  /* 0x0000001f09057819 */ /* 0x000fc600000006ff */
[----:B------:R-:W-:Y:S01]  /*28b0*/  VIADD R4, R2, 0xe0 ;  /* 0x000000e002047836 */ /* 0x000fe20000000000 */
[----:B------:R-:W1:Y:S02]  /*28c0*/  SYNCS.PHASECHK.TRANS64.TRYWAIT P0, [R2+URZ+0xd0], R5 ;  /* 0x0000d005020075a7 */ /* 0x000e6400080011ff */
[----:B-1----:R-:W-:Y:S05]  /*28d0*/  @!P0 BRA `(.L_x_46) ;  /* 0x0000006800d88947 */ /* 0x002fea0003800000 */
.L_x_142:
[----:B------:R-:W-:Y:S01]  /*28e0*/  ULEA UR4, UR5, UR6, 0x3 ;  /* 0x0000000605047291 */ /* 0x000fe2000f8e18ff */
[----:B------:R-:W-:Y:S02]  /*28f0*/  PRMT R4, RZ, 0x654, R4 ;  /* 0x00000654ff047816 */ /* 0x000fe40000000004 */
[----:B-1----:R-:W-:Y:S01]  /*2900*/  SHF.L.U32 R5, R12, 0x1f, RZ ;  /* 0x0000001f0c057819 */ /* 0x002fe200000006ff */
[----:B------:R-:W-:Y:S01]  /*2910*/  UIADD3 UR7, UPT, UPT, UR4, 0x70, URZ ;  /* 0x0000007004077890 */ /* 0x000fe2000fffe0ff */
[----:B------:R1:W-:Y:S05]  /*2920*/  SYNCS.ARRIVE.TRANS64.RED.A1T0 RZ, [R4+URZ], RZ ;  /* 0x000000ff04ff79a7 */ /* 0x0003ea00081004ff */
[----:B------:R-:W-:Y:S01]  /*2930*/  IMAD.U32 R7, RZ, RZ, UR7 ;  /* 0x00000007ff077e24 */ /* 0x000fe2000f8e00ff */
[----:B------:R-:W2:Y:S04]  /*2940*/  SYNCS.PHASECHK.TRANS64.TRYWAIT P0, [UR4+0x80], R5 ;  /* 0x00008005ff0075a7 */ /* 0x000ea80008001104 */
[----:B------:R-:W-:Y:S01]  /*2950*/  PRMT R6, R0, 0x654, R7 ;  /* 0x0000065400067816 */ /* 0x000fe20000000007 */
[----:B-1----:R-:W-:Y:S01]  /*2960*/  @!P2 IMAD.MOV.U32 R4, RZ, RZ, 0x10 ;  /* 0x00000010ff04a424 */ /* 0x002fe200078e00ff */
[----:B--2---:R-:W-:Y:S06]  /*2970*/  @!P0 BRA `(.L_x_47) ;  /* 0x0000006800c48947 */ /* 0x004fec0003800000 */
.L_x_144:
[----:B------:R-:W-:Y:S01]  /*2980*/  ULEA UR8, UR5, UR6, 0x4 ;  /* 0x0000000605087291 */ /* 0x000fe2000f8e20ff */
[----:B------:R-:W-:Y:S01]  /*2990*/  SEL R3, R6, R3, !P2 ;  /* 0x0000000306037207 */ /* 0x000fe20005000000 */
[----:B------:R-:W-:Y:S01]  /*29a0*/  UIADD3 UR9, UPT, UPT, UR4, 0x70, URZ ;  /* 0x0000007004097890 */ /* 0x000fe2000fffe0ff */
[----:B-1----:R-:W-:Y:S01]  /*29b0*/  LEA R2, R11, UR6, 0x3 ;  /* 0x000000060b027c11 */ /* 0x002fe2000f8e18ff */
[----:B------:R-:W-:Y:S01]  /*29c0*/  UIADD3 UR8, UPT, UPT, UR8, 0x100, URZ ;  /* 0x0000010008087890 */ /* 0x000fe2000fffe0ff */
[----:B------:R-:W-:Y:S01]  /*29d0*/  SHF.L.U32 R5, R10, 0x1f, RZ ;  /* 0x0000001f0a057819 */ /* 0x000fe200000006ff */
[----:B------:R1:W-:Y:S01]  /*29e0*/  @!P2 SYNCS.ARRIVE.TRANS64.RED RZ, [R3+URZ], R4 ;  /* 0x0000000403ffa9a7 */ /* 0x0003e200080004ff */
[----:B------:R-:W-:Y:S01]  /*29f0*/  UIADD3 UR4, UPT, UPT, UR5, 0x1, URZ ;  /* 0x0000000105047890 */ /* 0x000fe2000fffe0ff */
[----:B------:R-:W-:-:S03]  /*2a00*/  VIADD R8, R8, 0x1 ;  /* 0x0000000108087836 */ /* 0x000fc60000000000 */
[----:B------:R-:W-:Y:S02]  /*2a10*/  UISETP.NE.AND UP0, UPT, UR4, 0x2, UPT ;  /* 0x000000020400788c */ /* 0x000fe4000bf05270 */
[----:B------:R-:W-:Y:S06]  /*2a20*/  UGETNEXTWORKID.BROADCAST [UR8], [UR9] ;  /* 0x00000000080073ca */ /* 0x000fec0008000100 */
[----:B------:R-:W-:Y:S01]  /*2a30*/  USEL UR7, URZ, 0x1, UP0 ;  /* 0x00000001ff077887 */ /* 0x000fe20008000000 */
[----:B------:R-:W-:Y:S01]  /*2a40*/  ISETP.NE.AND P0, PT, R8, 0x2, PT ;  /* 0x000000020800780c */ /* 0x000fe20003f05270 */
[----:B------:R-:W-:Y:S01]  /*2a50*/  USEL UR5, UR4, URZ, UP0 ;  /* 0x000000ff04057287 */ /* 0x000fe20008000000 */
[----:B------:R-:W2:Y:S03]  /*2a60*/  SYNCS.PHASECHK.TRANS64.TRYWAIT P1, [R2+URZ+0x70], R5 ;  /* 0x00007005020075a7 */ /* 0x000ea600080211ff */
[----:B------:R-:W-:Y:S01]  /*2a70*/  LOP3.LUT R12, R12, UR7, RZ, 0x3c, !PT ;  /* 0x000000070c0c7c12 */ /* 0x000fe2000f8e3cff */
[----:B-12---:R-:W-:Y:S07]  /*2a80*/  @!P1 BRA `(.L_x_48) ;  /* 0x0000006800989947 */ /* 0x006fee0003800000 */
.L_x_145:
[C---:B------:R-:W-:Y:S01]  /*2a90*/  LEA R4, R11.reuse, UR6, 0x4 ;  /* 0x000000060b047c11 */ /* 0x040fe2000f8e20ff */
[----:B-1----:R-:W-:Y:S01]  /*2aa0*/  VIADD R2, R2, 0x80 ;  /* 0x0000008002027836 */ /* 0x002fe20000000000 */
[----:B------:R-:W-:Y:S01]  /*2ab0*/  SEL R8, R8, RZ, P0 ;  /* 0x000000ff08087207 */ /* 0x000fe20000000000 */
[----:B------:R-:W-:-:S03]  /*2ac0*/  VIADD R11, R11, 0x1 ;  /* 0x000000010b0b7836 */ /* 0x000fc60000000000 */
[----:B------:R-:W1:Y:S01]  /*2ad0*/  LDS.128 R4, [R4+0x100] ;  /* 0x0001000004047984 */ /* 0x000e620000000c00 */
[----:B------:R-:W-:Y:S02]  /*2ae0*/  PRMT R2, RZ, 0x654, R2 ;  /* 0x00000654ff027816 */ /* 0x000fe40000000002 */
[C---:B------:R-:W-:Y:S01]  /*2af0*/  ISETP.NE.AND P1, PT, R11.reuse, 0x2, PT ;  /* 0x000000020b00780c */ /* 0x040fe20003f25270 */
[----:B------:R-:W-:Y:S01]  /*2b00*/  @!PT LDS RZ, [RZ] ;  /* 0x00000000fffff984 */ /* 0x000fe20000000800 */
[----:B------:R-:W-:Y:S01]  /*2b10*/  @!PT LDS RZ, [RZ] ;  /* 0x00000000fffff984 */ /* 0x000fe20000000800 */
[----:B------:R-:W-:Y:S01]  /*2b20*/  @!PT LDS RZ, [RZ] ;  /* 0x00000000fffff984 */ /* 0x000fe20000000800 */
[----:B------:R-:W-:Y:S01]  /*2b30*/  @!PT LDS RZ, [RZ] ;  /* 0x00000000fffff984 */ /* 0x000fe20000000800 */
[----:B------:R2:W-:Y:S06]  /*2b40*/  MEMBAR.ALL.CTA ;  /* 0x0000000000007992 */ /* 0x0005ec0000008000 */
[----:B--2---:R-:W2:Y:S01]  /*2b50*/  FENCE.VIEW.ASYNC.S ;  /* 0x00000000000073c6 */ /* 0x004ea20000000000 */
[----:B------:R-:W-:Y:S01]  /*2b60*/  SEL R11, R11, RZ, P1 ;  /* 0x000000ff0b0b7207 */ /* 0x000fe20000800000 */
[----:B--2---:R2:W-:Y:S01]  /*2b70*/  SYNCS.ARRIVE.TRANS64.RED.A1T0 RZ, [R2+URZ], RZ ;  /* 0x000000ff02ff79a7 */ /* 0x0045e200081004ff */
[----:B-1----:R-:W-:-:S02]  /*2b80*/  LOP3.LUT P3, RZ, R6, 0x1, RZ, 0xc0, !PT ;  /* 0x0000000106ff7812 */ /* 0x002fc4000786c0ff */
[----:B------:R-:W-:-:S04]  /*2b90*/  SEL R5, RZ, 0x1, P1 ;  /* 0x00000001ff057807 */ /* 0x000fc80000800000 */
[----:B------:R-:W-:Y:S02]  /*2ba0*/  LOP3.LUT R10, R10, R5, RZ, 0x3c, !PT ;  /* 0x000000050a0a7212 */ /* 0x000fe400078e3cff */
[----:B--2---:R-:W-:-:S04]  /*2bb0*/  SEL R2, RZ, 0x1, P0 ;  /* 0x00000001ff027807 */ /* 0x004fc80000000000 */
[----:B------:R-:W-:Y:S01]  /*2bc0*/  LOP3.LUT R9, R9, R2, RZ, 0x3c, !PT ;  /* 0x0000000209097212 */ /* 0x000fe200078e3cff */
[----:B------:R-:W-:Y:S06]  /*2bd0*/  @P3 BRA `(.L_x_49) ;  /* 0xfffffffc002c3947 */ /* 0x000fec000383ffff */
[----:B------:R-:W-:Y:S01]  /*2be0*/  ULEA UR4, UR5, UR6, 0x3 ;  /* 0x0000000605047291 */ /* 0x000fe2000f8e18ff */
[----:B------:R-:W-:-:S08]  /*2bf0*/  SHF.L.U32 R3, R12, 0x1f, RZ ;  /* 0x0000001f0c037819 */ /* 0x000fd000000006ff */
[----:B------:R-:W1:Y:S02]  /*2c00*/  SYNCS.PHASECHK.TRANS64 P0, [UR4+0x80], R3 ;  /* 0x00008003ff0075a7 */ /* 0x000e640008001004 */
[----:B-1----:R-:W-:Y:S05]  /*2c10*/  @P0 BRA `(.L_x_50) ;  /* 0x0000000000080947 */ /* 0x002fea0003800000 */
[----:B------:R-:W1:Y:S02]  /*2c20*/  SYNCS.PHASECHK.TRANS64.TRYWAIT P0, [UR4+0x80], R3 ;  /* 0x00008003ff0075a7 */ /* 0x000e640008001104 */
[----:B-1----:R-:W-:Y:S05]  /*2c30*/  @!P0 BRA `(.L_x_51) ;  /* 0x0000006800408947 */ /* 0x002fea0003800000 */
.L_x_50:
[----:B------:R-:W-:-:S04]  /*2c40*/  UIADD3 UR7, UPT, UPT, UR5, 0x1, URZ ;  /* 0x0000000105077890 */ /* 0x000fc8000fffe0ff */
[----:B------:R-:W-:-:S04]  /*2c50*/  UISETP.NE.AND UP0, UPT, UR7, 0x2, UPT ;  /* 0x000000020700788c */ /* 0x000fc8000bf05270 */
[----:B------:R-:W-:Y:S02]  /*2c60*/  USEL UR8, URZ, 0x1, UP0 ;  /* 0x00000001ff087887 */ /* 0x000fe40008000000 */
[----:B------:R-:W-:-:S04]  /*2c70*/  USEL UR7, UR7, URZ, UP0 ;  /* 0x000000ff07077287 */ /* 0x000fc80008000000 */
[----:B------:R-:W-:Y:S01]  /*2c80*/  ULEA UR7, UR7, UR6, 0x3 ;  /* 0x0000000607077291 */ /* 0x000fe2000f8e18ff */
[----:B-1----:R-:W-:-:S04]  /*2c90*/  LOP3.LUT R3, R12, UR8, RZ, 0x3c, !PT ;  /* 0x000000080c037c12 */ /* 0x002fc8000f8e3cff */
[----:B------:R-:W-:-:S04]  /*2ca0*/  SHF.L.U32 R0, R3, 0x1f, RZ ;  /* 0x0000001f03007819 */ /* 0x000fc800000006ff */
[----:B------:R-:W1:Y:S02]  /*2cb0*/  SYNCS.PHASECHK.TRANS64 P0, [UR7+0x80], R0 ;  /* 0x00008000ff0075a7 */ /* 0x000e640008001007 */
[----:B-1----:R-:W-:Y:S05]  /*2cc0*/  @P0 EXIT ;  /* 0x000000000000094d */ /* 0x002fea0003800000 */
[----:B------:R-:W-:Y:S02]  /*2cd0*/  SHF.L.U32 R3, R3, 0x1f, RZ ;  /* 0x0000001f03037819 */ /* 0x000fe400000006ff */
[----:B------:R-:W-:-:S07]  /*2ce0*/  MOV R0, UR7 ;  /* 0x0000000700007c02 */ /* 0x000fce0008000f00 */
.L_x_52:
[----:B-1----:R1:W2:Y:S02]  /*2cf0*/  SYNCS.PHASECHK.TRANS64.TRYWAIT P0, [R0+URZ+0x80], R3 ;  /* 0x00008003000075a7 */ /* 0x0022a400080011ff */
[----:B--2---:R-:W-:Y:S05]  /*2d00*/  @!P0 NANOSLEEP.SYNCS 0x989680 ;  /* 0x009896800000895d */ /* 0x004fea0003900000 */
[----:B------:R-:W2:Y:S02]  /*2d10*/  @!P0 SYNCS.PHASECHK.TRANS64 P0, [R0+URZ+0x80], R3 ;  /* 0x00008003000085a7 */ /* 0x000ea400080010ff */
[----:B--2---:R-:W-:Y:S05]  /*2d20*/  @P0 EXIT ;  /* 0x000000000000094d */ /* 0x004fea0003800000 */
[----:B------:R-:W-:Y:S05]  /*2d30*/  BRA `(.L_x_52) ;  /* 0xfffffffc00ec7947 */ /* 0x000fea000383ffff */
.L_x_45:
[----:B------:R-:W-:Y:S05]  /*2d40*/  BRA.U UP4, `(.L_x_53) ;  /* 0x0000000d04bc7547 */ /* 0x000fea000b800000 */
[----:B------:R-:W-:Y:S01]  /*2d50*/  UMOV UR4, 0x40 ;  /* 0x0000004000047882 */ /* 0x000fe20000000000 */
[----:B------:R-:W-:Y:S01]  /*2d60*/  NOP ;  /* 0x0000000000007918 */ /* 0x000fe20000000000 */
[----:B------:R-:W-:Y:S01]  /*2d70*/  ULEA UR5, UR47, UR4, 0x18 ;  /* 0x000000042f057291 */ /* 0x000fe2000f8ec0ff */
[----:B------:R-:W-:Y:S02]  /*2d80*/  UMOV UR6, 0x400 ;  /* 0x0000040000067882 */ /* 0x000fe40000000000 */
[----:B------:R-:W-:-:S06]  /*2d90*/  ULEA UR6, UR47, UR6, 0x18 ;  /* 0x000000062f067291 */ /* 0x000fcc000f8ec0ff */
[----:B------:R-:W1:Y:S02]  /*2da0*/  LDS.U8 R0, [UR5+0x1c] ;  /* 0x00001c05ff007984 */ /* 0x000e640008000000 */
[----:B-1----:R-:W-:-:S13]  /*2db0*/  ISETP.NE.AND P0, PT, R0, RZ, PT ;  /* 0x000000ff0000720c */ /* 0x002fda0003f05270 */
[----:B------:R-:W-:Y:S05]  /*2dc0*/  @P0 BRA `(.L_x_54) ;  /* 0x0000000000580947 */ /* 0x000fea0003800000 */
[----:B------:R-:W-:-:S13]  /*2dd0*/  ELECT P0, URZ, PT ;  /* 0x0000000000ff782f */ /* 0x000fda0003800000 */
[----:B------:R-:W-:Y:S05]  /*2de0*/  @!P0 BRA `(.L_x_55) ;  /* 0x0000000000608947 */ /* 0x000fea0003800000 */
[----:B------:R-:W-:Y:S01]  /*2df0*/  UMOV UR4, 0x10 ;  /* 0x0000001000047882 */ /* 0x000fe20000000000 */
[----:B------:R-:W-:Y:S01]  /*2e00*/  HFMA2 R0, -RZ, RZ, 0, 5.9604644775390625e-08 ;  /* 0x00000001ff007431 */ /* 0x000fe200000001ff */
[----:B------:R-:W-:-:S03]  /*2e10*/  MOV R3, 0xffff ;  /* 0x0000ffff00037802 */ /* 0x000fc60000000f00 */
[----:B------:R-:W-:Y:S04]  /*2e20*/  DEPBAR.LE SB1, 0x36 ;  /* 0x00009d800000791a */ /* 0x000fe80000000000 */
[----:B------:R-:W1:Y:S02]  /*2e30*/  UTCATOMSWS.FIND_AND_SET.ALIGN UP0, UR4, UR4 ;  /* 0x00000004000475e3 */ /* 0x000e640008000800 */
[----:B-1----:R-:W-:Y:S01]  /*2e40*/  MOV R4, UR4 ;  /* 0x0000000400047c02 */ /* 0x002fe20008000f00 */
[----:B------:R-:W-:Y:S06]  /*2e50*/  BRA.U UP0, `(.L_x_56) ;  /* 0x0000000100187547 */ /* 0x000fec000b800000 */
.L_x_57:
[----:B------:R-:W-:Y:S05]  /*2e60*/  NANOSLEEP 0x64 ;  /* 0x000000640000795d */ /* 0x000fea0003800000 */
[----:B------:R-:W-:-:S05]  /*2e70*/  UMOV UR4, 0x10 ;  /* 0x0000001000047882 */ /* 0x000fca0000000000 */
[----:B------:R-:W-:Y:S04]  /*2e80*/  DEPBAR.LE SB1, 0x36 ;  /* 0x00009d800000791a */ /* 0x000fe80000000000 */
[----:B------:R-:W1:Y:S02]  /*2e90*/  UTCATOMSWS.FIND_AND_SET.ALIGN UP0, UR4, UR4 ;  /* 0x00000004000475e3 */ /* 0x000e640008000800 */
[----:B-1----:R-:W-:Y:S01]  /*2ea0*/  MOV R4, UR4 ;  /* 0x0000000400047c02 */ /* 0x002fe20008000f00 */
[----:B------:R-:W-:Y:S05]  /*2eb0*/  BRA.U !UP0, `(.L_x_57) ;  /* 0xfffffffd08e87547 */ /* 0x000fea000b83ffff */
.L_x_56:
[-C--:B------:R-:W-:Y:S02]  /*2ec0*/  SHF.L.U32 R3, R3, R4.reuse, RZ ;  /* 0x0000000403037219 */ /* 0x080fe400000006ff */
[----:B------:R-:W-:Y:S01]  /*2ed0*/  SHF.L.U32 R0, R0, R4, RZ ;  /* 0x0000000400007219 */ /* 0x000fe200000006ff */
[----:B------:R-:W-:Y:S02]  /*2ee0*/  IMAD.SHL.U32 R4, R4, 0x20, RZ ;  /* 0x0000002004047824 */ /* 0x000fe400078e00ff */
[----:B------:R1:W-:Y:S04]  /*2ef0*/  ATOMS.OR RZ, [UR5+0x14], R3 ;  /* 0x00001403ffff798c */ /* 0x0003e8000b000005 */
[----:B------:R1:W-:Y:S04]  /*2f00*/  ATOMS.OR RZ, [UR5+0x18], R0 ;  /* 0x00001800ffff798c */ /* 0x0003e8000b000005 */
[----:B------:R1:W-:Y:S01]  /*2f10*/  STS [UR6+0x120], R4 ;  /* 0x00012004ff007988 */ /* 0x0003e20008000806 */
[----:B------:R-:W-:Y:S05]  /*2f20*/  BRA `(.L_x_55) ;  /* 0x0000000000107947 */ /* 0x000fea0003800000 */
.L_x_54:
[----:B------:R-:W-:Y:S02]  /*2f30*/  MOV R0, 0xffffffff ;  /* 0xffffffff00007802 */ /* 0x000fe40000000f00 */
[----:B------:R-:W-:-:S03]  /*2f40*/  MOV R4, 0x2f70 ;  /* 0x00002f7000047802 */ /* 0x000fc60000000f00 */
[----:B------:R1:W-:Y:S04]  /*2f50*/  STS [UR6+0x120], R0 ;  /* 0x00012000ff007988 */ /* 0x0003e80008000806 */
[----:B-1---5:R-:W-:Y:S05]  /*2f60*/  CALL.REL.NOINC `($__internal_1_$__cuda_sm10x_tcgen05_guardrail_trap_phase_invalid_during_alloc) ;  /* 0x0000006c008c7944 */ /* 0x022fea0003c00000 */
.L_x_55:
[----:B------:R-:W-:Y:S05]  /*2f70*/  WARPSYNC.ALL ;  /* 0x0000000000007948 */ /* 0x000fea0003800000 */
[----:B------:R-:W2:Y:S01]  /*2f80*/  S2UR UR4, SR_CgaCtaId ;  /* 0x00000000000479c3 */ /* 0x000ea20000008800 */
[----:B------:R-:W-:Y:S01]  /*2f90*/  UMOV UR26, 0x400 ;  /* 0x00000400001a7882 */ /* 0x000fe20000000000 */
[----:B------:R-:W-:-:S06]  /*2fa0*/  NOP ;  /* 0x0000000000007918 */ /* 0x000fcc0000000000 */
[----:B------:R-:W-:Y:S06]  /*2fb0*/  BAR.ARV 0x6, 0xa0 ;  /* 0x0182800000007b1d */ /* 0x000fec0000002000 */
[----:B------:R-:W3:Y:S01]  /*2fc0*/  LDCU UR5, c[0x0][0x38c] ;  /* 0x00007180ff0577ac */ /* 0x000ee20008000800 */
[----:B------:R-:W-:Y:S01]  /*2fd0*/  LOP3.LUT R2, R2, 0xffff, RZ, 0xc0, !PT ;  /* 0x0000ffff02027812 */ /* 0x000fe200078ec0ff */
[----:B------:R-:W-:Y:S01]  /*2fe0*/  IMAD.MOV.U32 R11, RZ, RZ, 0x1 ;  /* 0x00000001ff0b7424 */ /* 0x000fe200078e00ff */
[----:B------:R-:W-:Y:S01]  /*2ff0*/  CS2R R8, SRZ ;  /* 0x0000000000087805 */ /* 0x000fe2000001ff00 */
[----:B------:R-:W4:Y:S01]  /*3000*/  LDCU UR7, c[0x0][0x38c] ;  /* 0x00007180ff0777ac */ /* 0x000f220008000800 */
[----:B------:R-:W-:Y:S01]  /*3010*/  R2UR UR27, R2 ;  /* 0x00000000021b72ca */ /* 0x000fe200000e0000 */
[----:B------:R-:W-:Y:S01]  /*3020*/  IMAD.MOV.U32 R10, RZ, RZ, RZ ;  /* 0x000000ffff0a7224 */ /* 0x000fe200078e00ff */
[----:B------:R-:W-:Y:S01]  /*3030*/  UMOV UR31, URZ ;  /* 0x000000ff001f7c82 */ /* 0x000fe20008000000 */
[----:B------:R-:W-:Y:S01]  /*3040*/  UMOV UR22, URZ ;  /* 0x000000ff00167c82 */ /* 0x000fe20008000000 */
[----:B--2---:R-:W-:Y:S01]  /*3050*/  ULEA UR26, UR4, UR26, 0x18 ;  /* 0x0000001a041a7291 */ /* 0x004fe2000f8ec0ff */
[----:B------:R-:W-:Y:S01]  /*3060*/  UMOV UR38, 0x0 ;  /* 0x0000000000267882 */ /* 0x000fe20000000000 */
[----:B------:R-:W-:-:S02]  /*3070*/  UMOV UR39, 0x8200010 ;  /* 0x0820001000277882 */ /* 0x000fc40000000000 */
[----:B------:R-:W-:Y:S02]  /*3080*/  UIADD3 UR4, UPT, UPT, UR26, 0x8400, URZ ;  /* 0x000084001a047890 */ /* 0x000fe4000fffe0ff */
[----:B------:R-:W-:Y:S02]  /*3090*/  UIADD3 UR6, UPT, UPT, UR26, 0x10400, URZ ;  /* 0x000104001a067890 */ /* 0x000fe4000fffe0ff */
[----:B---3--:R-:W-:Y:S01]  /*30a0*/  UIADD3 UR5, UPT, UPT, UR5, 0x3f, URZ ;  /* 0x0000003f05057890 */ /* 0x008fe2000fffe0ff */
[----:B-1----:R-:W1:Y:S01]  /*30b0*/  LDS R0, [UR26+0x120] ;  /* 0x0001201aff007984 */ /* 0x002e620008000800 */
[----:B------:R-:W-:Y:S01]  /*30c0*/  UMOV UR36, 0x0 ;  /* 0x0000000000247882 */ /* 0x000fe20000000000 */
[----:B------:R-:W-:Y:S01]  /*30d0*/  UMOV UR37, 0x8200010 ;  /* 0x0820001000257882 */ /* 0x000fe20000000000 */
[----:B------:R-:W-:Y:S02]  /*30e0*/  USHF.R.S32.HI UR40, URZ, 0x1f, UR5 ;  /* 0x0000001fff287899 */ /* 0x000fe40008011405 */
[----:B----4-:R-:W-:-:S02]  /*30f0*/  UISETP.GE.AND UP4, UPT, UR7, 0x1, UPT ;  /* 0x000000010700788c */ /* 0x010fc4000bf86270 */
[----:B------:R-:W-:Y:S02]  /*3100*/  ULEA.HI UR40, UR40, UR5, URZ, 0x6 ;  /* 0x0000000528287291 */ /* 0x000fe4000f8f30ff */
[----:B------:R-:W-:Y:S02]  /*3110*/  USHF.R.U32.HI UR5, URZ, 0x4, UR4 ;  /* 0x00000004ff057899 */ /* 0x000fe40008011604 */
[----:B------:R-:W-:Y:S02]  /*3120*/  USHF.R.S32.HI UR40, URZ, 0x6, UR40 ;  /* 0x00000006ff287899 */ /* 0x000fe40008011428 */
[----:B------:R-:W-:Y:S02]  /*3130*/  USHF.R.U32.HI UR4, URZ, 0x4, UR6 ;  /* 0x00000004ff047899 */ /* 0x000fe40008011606 */
[----:B------:R-:W-:Y:S02]  /*3140*/  UISETP.LT.AND UP0, UPT, UR40, 0x1, UPT ;  /* 0x000000012800788c */ /* 0x000fe4000bf01270 */
[----:B------:R-:W-:-:S02]  /*3150*/  ULOP3.LUT UR5, UR5, 0x3fff, URZ, 0xc0, !UPT ;  /* 0x00003fff05057892 */ /* 0x000fc4000f8ec0ff */
[----:B------:R-:W-:Y:S02]  /*3160*/  ULOP3.LUT UR4, UR4, 0x3fff, URZ, 0xc0, !UPT ;  /* 0x00003fff04047892 */ /* 0x000fe4000f8ec0ff */
[----:B------:R-:W-:Y:S02]  /*3170*/  USEL UR41, UR40, 0x1, !UP0 ;  /* 0x0000000128297887 */ /* 0x000fe4000c000000 */
[----:B------:R-:W-:Y:S02]  /*3180*/  ULOP3.LUT UR28, UR5, 0x10000, URZ, 0xfc, !UPT ;  /* 0x00010000051c7892 */ /* 0x000fe4000f8efcff */
[----:B------:R-:W-:Y:S02]  /*3190*/  ULOP3.LUT UR29, UR4, 0x10000, URZ, 0xfc, !UPT ;  /* 0x00010000041d7892 */ /* 0x000fe4000f8efcff */
[----:B------:R-:W-:Y:S01]  /*31a0*/  UIADD3 UR41, UPT, UPT, -UR41, URZ, URZ ;  /* 0x000000ff29297290 */ /* 0x000fe2000fffe1ff */
[----:B------:R-:W-:Y:S01]  /*31b0*/  UMOV UR34, 0x0 ;  /* 0x0000000000227882 */ /* 0x000fe20000000000 */
[----:B------:R-:W-:Y:S01]  /*31c0*/  UMOV UR35, 0x8200010 ;  /* 0x0820001000237882 */ /* 0x000fe20000000000 */
[----:B------:R-:W-:Y:S01]  /*31d0*/  UMOV UR32, 0x0 ;  /* 0x0000000000207882 */ /* 0x000fe20000000000 */
[----:B------:R-:W-:Y:S01]  /*31e0*/  UMOV UR33, 0x8200010 ;  /* 0x0820001000217882 */ /* 0x000fe20000000000 */
[----:B-1----:R-:W-:-:S15]  /*31f0*/  R2UR UR42, R0 ;  /* 0x00000000002a72ca */ /* 0x002fde00000e0000 */
.L_x_64:
[----:B------:R-:W-:Y:S02]  /*3200*/  LEA R0, R10, UR26, 0x3 ;  /* 0x0000001a0a007c11 */ /* 0x000fe4000f8e18ff */
[----:B------:R-:W-:Y:S02]  /*3210*/  SHF.L.U32 R5, R9, 0x1f, RZ ;  /* 0x0000001f09057819 */ /* 0x000fe400000006ff */
[----:B------:R-:W-:Y:S01]  /*3220*/  PLOP3.LUT P0, PT, PT, PT, UP4, 0x80, 0x8 ;  /* 0x000000000008781c */ /* 0x000fe20003f0f048 */
[----:B------:R-:W-:Y:S01]  /*3230*/  VIADD R3, R0, 0x80 ;  /* 0x0000008000037836 */ /* 0x000fe20000000000 */
[----:B-1----:R-:W1:Y:S02]  /*3240*/  SYNCS.PHASECHK.TRANS64.TRYWAIT P1, [R0+URZ+0x70], R5 ;  /* 0x00007005000075a7 */ /* 0x002e6400080211ff */
[----:B-1-3--:R-:W-:Y:S09]  /*3250*/  @!P1 BRA `(.L_x_58) ;  /* 0x0000006000d09947 */ /* 0x00aff20003800000 */
.L_x_147:
[----:B------:R-:W-:Y:S01]  /*3260*/  LEA R4, R10, UR26, 0x4 ;  /* 0x0000001a0a047c11 */ /* 0x000fe2000f8e20ff */
[----:B------:R-:W-:Y:S01]  /*3270*/  @UP4 ULEA UR4, UR22, UR26, 0x3 ;  /* 0x0000001a16044291 */ /* 0x000fe2000f8e18ff */
[----:B------:R-:W-:Y:S01]  /*3280*/  PLOP3.LUT P2, PT, PT, PT, PT, 0x80, 0x8 ;  /* 0x000000000008781c */ /* 0x000fe20003f4f070 */
[----:B------:R-:W-:Y:S01]  /*3290*/  ULEA UR30, UR31, UR26, 0x3 ;  /* 0x0000001a1f1e7291 */ /* 0x000fe2000f8e18ff */
[----:B------:R-:W-:Y:S01]  /*32a0*/  PRMT R3, RZ, 0x654, R3 ;  /* 0x00000654ff037816 */ /* 0x000fe20000000003 */
[----:B------:R-:W-:Y:S01]  /*32b0*/  ULEA UR11, UR31, UR42, 0x7 ;  /* 0x0000002a1f0b7291 */ /* 0x000fe2000f8e38ff */
[----:B-1----:R-:W1:Y:S01]  /*32c0*/  LDS.128 R4, [R4+0x100] ;  /* 0x0001000004047984 */ /* 0x002e620000000c00 */
[----:B------:R-:W-:Y:S02]  /*32d0*/  @P0 SHF.L.U32 R2, R8, 0x1f, RZ ;  /* 0x0000001f08020819 */ /* 0x000fe400000006ff */
[----:B------:R-:W-:Y:S01]  /*32e0*/  SHF.L.U32 R0, R11, 0x1f, RZ ;  /* 0x0000001f0b007819 */ /* 0x000fe200000006ff */
[----:B------:R-:W-:Y:S01]  /*32f0*/  @!PT LDS RZ, [RZ] ;  /* 0x00000000fffff984 */ /* 0x000fe20000000800 */
[----:B------:R-:W-:Y:S01]  /*3300*/  @!PT LDS RZ, [RZ] ;  /* 0x00000000fffff984 */ /* 0x000fe20000000800 */
[----:B------:R-:W-:Y:S01]  /*3310*/  @!PT LDS RZ, [RZ] ;  /* 0x00000000fffff984 */ /* 0x000fe20000000800 */
[----:B------:R-:W-:Y:S01]  /*3320*/  @!PT LDS RZ, [RZ] ;  /* 0x00000000fffff984 */ /* 0x000fe20000000800 */
[----:B------:R2:W-:Y:S06]  /*3330*/  MEMBAR.ALL.CTA ;  /* 0x0000000000007992 */ /* 0x0005ec0000008000 */
[----:B--2---:R-:W2:Y:S02]  /*3340*/  FENCE.VIEW.ASYNC.S ;  /* 0x00000000000073c6 */ /* 0x004ea40000000000 */
[----:B--2---:R2:W-:Y:S01]  /*3350*/  SYNCS.ARRIVE.TRANS64.RED.A1T0 RZ, [R3+URZ], RZ ;  /* 0x000000ff03ff79a7 */ /* 0x0045e200081004ff */
[----:B------:R2:W3:Y:S01]  /*3360*/  @P0 SYNCS.PHASECHK.TRANS64.TRYWAIT P2, [UR4], R2 ;  /* 0x00000002ff0005a7 */ /* 0x0004e20008041104 */
[----:B-1----:R-:W-:Y:S01]  /*3370*/  LOP3.LUT P1, RZ, R6, 0x1, RZ, 0xc0, !PT ;  /* 0x0000000106ff7812 */ /* 0x002fe2000782c0ff */
[----:B------:R-:W1:Y:S02]  /*3380*/  SYNCS.PHASECHK.TRANS64.TRYWAIT P0, [UR30+0xb0], R0 ;  /* 0x0000b000ff0075a7 */ /* 0x000e64000800111e */
[----:B-123--:R-:W-:Y:S10]  /*3390*/  @!P0 BRA `(.L_x_59) ;  /* 0x0000006000948947 */ /* 0x00eff40003800000 */
.L_x_149:
[----:B------:R-:W-:Y:S01]  /*33a0*/  IADD3 R10, PT, PT, R10, 0x1, RZ ;  /* 0x000000010a0a7810 */ /* 0x000fe20007ffe0ff */
[----:B------:R-:W-:Y:S06]  /*33b0*/  BRA.U !UP4, `(.L_x_60) ;  /* 0x000000010cc07547 */ /* 0x000fec000b800000 */
[----:B------:R-:W-:Y:S01]  /*33c0*/  UPLOP3.LUT UP2, UPT, UPT, UPT, UPT, 0x40, 0x4 ;  /* 0x000000000004789c */ /* 0x000fe20003f4e870 */
[----:B------:R-:W-:Y:S01]  /*33d0*/  UMOV UR24, UR41 ;  /* 0x0000002900187c82 */ /* 0x000fe20008000000 */
[----:B------:R-:W-:Y:S01]  /*33e0*/  UMOV UR23, UR40 ;  /* 0x0000002800177c82 */ /* 0x000fe20008000000 */
[----:B------:R-:W-:-:S08]  /*33f0*/  UMOV UR10, UR22 ;  /* 0x00000016000a7c82 */ /* 0x000fd00008000000 */
.L_x_63:
[----:B------:R-:W-:Y:S02]  /*3400*/  UIADD3 UR24, UPT, UPT, UR24, 0x1, URZ ;  /* 0x0000000118187890 */ /* 0x000fe4000fffe0ff */
[----:B--2---:R-:W-:Y:S02]  /*3410*/  ULEA UR5, UR10, UR26, 0x3 ;  /* 0x0000001a0a057291 */ /* 0x004fe4000f8e18ff */
[----:B------:R-:W-:Y:S01]  /*3420*/  UISETP.NE.AND UP3, UPT, UR24, URZ, UPT ;  /* 0x000000ff1800728c */ /* 0x000fe2000bf65270 */
[----:B---3--:R-:W-:Y:S10]  /*3430*/  @P2 BRA `(.L_x_61) ;  /* 0x00000000000c2947 */ /* 0x008ff40003800000 */
[----:B-1----:R-:W-:Y:S04]  /*3440*/  SHF.L.U32 R3, R8, 0x1f, RZ ;  /* 0x0000001f08037819 */ /* 0x002fe800000006ff */
[----:B------:R-:W1:Y:S02]  /*3450*/  SYNCS.PHASECHK.TRANS64.TRYWAIT P0, [UR5], R3 ;  /* 0x00000003ff0075a7 */ /* 0x000e640008001105 */
[----:B-1----:R-:W-:Y:S05]  /*3460*/  @!P0 BRA `(.L_x_62) ;  /* 0x0000006000788947 */ /* 0x002fea0003800000 */
.L_x_61:
[----:B------:R-:W-:Y:S01]  /*3470*/  UISETP.NE.AND UP0, UPT, UR23, 0x1, UPT ;  /* 0x000000011700788c */ /* 0x000fe2000bf05270 */
[----:B------:R-:W-:Y:S01]  /*3480*/  PLOP3.LUT P2, PT, PT, PT, PT, 0x80, 0x8 ;  /* 0x000000000008781c */ /* 0x000fe20003f4f070 */
[----:B------:R-:W-:Y:S02]  /*3490*/  UIADD3 UR4, UPT, UPT, UR10, 0x1, URZ ;  /* 0x000000010a047890 */ /* 0x000fe4000fffe0ff */
[----:B------:R-:W-:Y:S02]  /*34a0*/  UIADD3 UR25, UPT, UPT, UR5, 0x10, URZ ;  /* 0x0000001005197890 */ /* 0x000fe4000fffe0ff */
[----:B------:R-:W-:Y:S01]  /*34b0*/  UISETP.NE.AND UP1, UPT, UR4, 0x2, UPT ;  /* 0x000000020400788c */ /* 0x000fe2000bf25270 */
[----:B------:R-:W-:Y:S01]  /*34c0*/  PLOP3.LUT P0, PT, PT, PT, UP0, 0x80, 0x8 ;  /* 0x000000000008781c */ /* 0x000fe20003f0f008 */
[----:B------:R-:W-:Y:S02]  /*34d0*/  UIADD3 UR23, UPT, UPT, UR23, -0x1, URZ ;  /* 0xffffffff17177890 */ /* 0x000fe4000fffe0ff */
[----:B------:R-:W-:Y:S02]  /*34e0*/  USEL UR6, URZ, 0x1, UP1 ;  /* 0x00000001ff067887 */ /* 0x000fe40008800000 */
[----:B------:R-:W-:Y:S01]  /*34f0*/  USEL UR22, UR4, URZ, UP1 ;  /* 0x000000ff04167287 */ /* 0x000fe20008800000 */
[----:B------:R-:W-:Y:S01]  /*3500*/  UMOV UR7, 0x40004040 ;  /* 0x4000404000077882 */ /* 0x000fe20000000000 */
[----:B------:R-:W-:Y:S02]  /*3510*/  UMOV UR5, 0x40004040 ;  /* 0x4000404000057882 */ /* 0x000fe40000000000 */
[----:B------:R-:W-:Y:S01]  /*3520*/  @UP0 ULEA UR4, UR22, UR26, 0x3 ;  /* 0x0000001a16040291 */ /* 0x000fe2000f8e18ff */
[----:B------:R-:W-:Y:S01]  /*3530*/  LOP3.LUT R8, R8, UR6, RZ, 0x3c, !PT ;  /* 0x0000000608087c12 */ /* 0x000fe2000f8e3cff */
[----:B------:R-:W-:Y:S01]  /*3540*/  ULEA UR6, UR10, UR29, 0xa ;  /* 0x0000001d0a067291 */ /* 0x000fe2000f8e50ff */
[----:B------:R-:W-:Y:S02]  /*3550*/  UMOV UR21, 0x40004040 ;  /* 0x4000404000157882 */ /* 0x000fe40000000000 */
[----:B-1----:R-:W-:Y:S01]  /*3560*/  @P0 SHF.L.U32 R0, R8, 0x1f, RZ ;  /* 0x0000001f08000819 */ /* 0x002fe200000006ff */
[----:B------:R-:W-:Y:S02]  /*3570*/  UIADD3 UR20, UPT, UPT, UR6, 0x2, URZ ;  /* 0x0000000206147890 */ /* 0x000fe4000fffe0ff */
[----:B------:R-:W-:Y:S01]  /*3580*/  UIADD3 UR16, UPT, UPT, UR6, 0x4, URZ ;  /* 0x0000000406107890 */ /* 0x000fe2000fffe0ff */
[----:B------:R2:W3:Y:S01]  /*3590*/  @P0 SYNCS.PHASECHK.TRANS64.TRYWAIT P2, [UR4], R0 ;  /* 0x00000000ff0005a7 */ /* 0x0004e20008041104 */
[----:B------:R-:W-:Y:S02]  /*35a0*/  ULEA UR4, UR10, UR28, 0xa ;  /* 0x0000001c0a047291 */ /* 0x000fe4000f8e50ff */
[----:B------:R-:W-:Y:S02]  /*35b0*/  UIADD3 UR12, UPT, UPT, UR6, 0x6, URZ ;  /* 0x00000006060c7890 */ /* 0x000fe4000fffe0ff */
[----:B------:R-:W-:Y:S02]  /*35c0*/  UIADD3 UR18, UPT, UPT, UR4, 0x2, URZ ;  /* 0x0000000204127890 */ /* 0x000fe4000fffe0ff */
[----:B------:R-:W-:Y:S02]  /*35d0*/  UIADD3 UR14, UPT, UPT, UR4, 0x4, URZ ;  /* 0x00000004040e7890 */ /* 0x000fe4000fffe0ff */
[----:B------:R-:W-:Y:S01]  /*35e0*/  UIADD3 UR8, UPT, UPT, UR4, 0x6, URZ ;  /* 0x0000000604087890 */ /* 0x000fe2000fffe0ff */
[----:B------:R2:W-:Y:S01]  /*35f0*/  UTCHMMA gdesc[UR4], gdesc[UR6], tmem[UR11], tmem[UR38], idesc[UR39], UP2 ;  /* 0x00ff2606040075ea */ /* 0x0005e2000900000b */
[----:B------:R-:W-:Y:S01]  /*3600*/  UPLOP3.LUT UP2, UPT, UPT, UPT, UPT, 0x80, 0x8 ;  /* 0x000000000008789c */ /* 0x000fe20003f4f070 */
[----:B------:R-:W-:Y:S01]  /*3610*/  UMOV UR19, 0x40004040 ;  /* 0x4000404000137882 */ /* 0x000fe20000000000 */
[----:B------:R-:W-:Y:S01]  /*3620*/  UMOV UR17, 0x40004040 ;  /* 0x4000404000117882 */ /* 0x000fe20000000000 */
[----:B------:R2:W-:Y:S01]  /*3630*/  UTCHMMA gdesc[UR18], gdesc[UR20], tmem[UR11], tmem[UR36], idesc[UR37], UPT ;  /* 0x00ff2414120075ea */ /* 0x0005e2000b80000b */
[----:B------:R-:W-:Y:S01]  /*3640*/  UMOV UR15, 0x40004040 ;  /* 0x40004040000f7882 */ /* 0x000fe20000000000 */
[----:B------:R-:W-:Y:S01]  /*3650*/  UMOV UR13, 0x40004040 ;  /* 0x40004040000d7882 */ /* 0x000fe20000000000 */
[----:B------:R-:W-:Y:S01]  /*3660*/  UMOV UR9, 0x40004040 ;  /* 0x4000404000097882 */ /* 0x000fe20000000000 */
[----:B------:R2:W-:Y:S01]  /*3670*/  UTCHMMA gdesc[UR14], gdesc[UR16], tmem[UR11], tmem[UR34], idesc[UR35], UPT ;  /* 0x00ff22100e0075ea */ /* 0x0005e2000b80000b */
[----:B------:R2:W-:Y:S01]  /*3680*/  UTCHMMA gdesc[UR8], gdesc[UR12], tmem[UR11], tmem[UR32], idesc[UR33], UPT ;  /* 0x00ff200c080075ea */ /* 0x0005e2000b80000b */
[----:B------:R2:W-:Y:S01]  /*3690*/  UTCBAR.MULTICAST [UR25], URZ, UR27 ;  /* 0x000000ff190073e9 */ /* 0x0005e2000800081b */
[----:B------:R-:W-:Y:S01]  /*36a0*/  UMOV UR10, UR22 ;  /* 0x00000016000a7c82 */ /* 0x000fe20008000000 */
[----:B------:R-:W-:Y:S05]  /*36b0*/  BRA.U UP3, `(.L_x_63) ;  /* 0xfffffffd03507547 */ /* 0x000fea000b83ffff */
.L_x_60:
[----:B--2---:R-:W-:Y:S01]  /*36c0*/  UIADD3 UR4, UPT, UPT, UR31, 0x1, URZ ;  /* 0x000000011f047890 */ /* 0x004fe2000fffe0ff */
[C---:B------:R-:W-:Y:S01]  /*36d0*/  ISETP.NE.AND P0, PT, R10.reuse, 0x2, PT ;  /* 0x000000020a00780c */ /* 0x040fe20003f05270 */
[----:B------:R-:W-:Y:S02]  /*36e0*/  UIADD3 UR5, UPT, UPT, UR30, 0x90, URZ ;  /* 0x000000901e057890 */ /* 0x000fe4000fffe0ff */
[----:B------:R-:W-:Y:S01]  /*36f0*/  UISETP.NE.AND UP0, UPT, UR4, 0x4, UPT ;  /* 0x000000040400788c */ /* 0x000fe2000bf05270 */
[----:B-1----:R-:W-:Y:S02]  /*3700*/  SEL R0, RZ, 0x1, P0 ;  /* 0x00000001ff007807 */ /* 0x002fe40000000000 */
[----:B------:R-:W-:Y:S01]  /*3710*/  SEL R10, R10, RZ, P0 ;  /* 0x000000ff0a0a7207 */ /* 0x000fe20000000000 */
[----:B------:R-:W-:Y:S01]  /*3720*/  USEL UR6, URZ, 0x1, UP0 ;  /* 0x00000001ff067887 */ /* 0x000fe20008000000 */
[----:B------:R-:W-:Y:S01]  /*3730*/  LOP3.LUT R9, R9, R0, RZ, 0x3c, !PT ;  /* 0x0000000009097212 */ /* 0x000fe200078e3cff */
[----:B------:R-:W-:Y:S01]  /*3740*/  USEL UR31, UR4, URZ, UP0 ;  /* 0x000000ff041f7287 */ /* 0x000fe20008000000 */
[----:B------:R1:W-:Y:S03]  /*3750*/  UTCBAR [UR5], URZ ;  /* 0x000000ff050073e9 */ /* 0x0003e600080000ff */
[----:B------:R-:W-:Y:S01]  /*3760*/  LOP3.LUT R11, R11, UR6, RZ, 0x3c, !PT ;  /* 0x000000060b0b7c12 */ /* 0x000fe2000f8e3cff */
[----:B------:R-:W-:Y:S07]  /*3770*/  @P1 BRA `(.L_x_64) ;  /* 0xfffffff800a01947 */ /* 0x000fee000383ffff */
[----:B------:R-:W2:Y:S01]  /*3780*/  S2UR UR8, SR_CgaCtaId ;  /* 0x00000000000879c3 */ /* 0x000ea20000008800 */
[----:B------:R-:W-:Y:S01]  /*3790*/  ELECT P0, URZ, PT ;  /* 0x0000000000ff782f */ /* 0x000fe20003800000 */
[----:B------:R-:W-:Y:S01]  /*37a0*/  IMAD.MOV.U32 R0, RZ, RZ, 0x1 ;  /* 0x00000001ff007424 */ /* 0x000fe200078e00ff */
[----:B------:R-:W-:Y:S01]  /*37b0*/  UIADD3 UR26, UPT, UPT, UR26, 0xb0, URZ ;  /* 0x000000b01a1a7890 */ /* 0x000fe2000fffe0ff */
[----:B------:R-:W-:Y:S01]  /*37c0*/  SHF.L.U32 R3, R11, 0x1f, RZ ;  /* 0x0000001f0b037819 */ /* 0x000fe200000006ff */
[----:B------:R-:W-:-:S03]  /*37d0*/  UMOV UR4, 0x40 ;  /* 0x0000004000047882 */ /* 0x000fc60000000000 */
[----:B------:R-:W-:Y:S01]  /*37e0*/  UVIRTCOUNT.DEALLOC.SMPOOL 0x80 ;  /* 0x000000800000784c */ /* 0x000fe20000000000 */
[----:B--2---:R-:W-:Y:S02]  /*37f0*/  ULEA UR8, UR8, UR4, 0x18 ;  /* 0x0000000408087291 */ /* 0x004fe4000f8ec0ff */
[----:B------:R-:W-:-:S07]  /*3800*/  ULEA UR4, UR31, UR26, 0x3 ;  /* 0x0000001a1f047291 */ /* 0x000fce000f8e18ff */
[----:B------:R2:W-:Y:S02]  /*3810*/  @P0 STS.U8 [UR8+0x1c], R0 ;  /* 0x00001c00ff000988 */ /* 0x0005e40008000008 */
[----:B------:R-:W4:Y:S02]  /*3820*/  SYNCS.PHASECHK.TRANS64.TRYWAIT P0, [UR4], R3 ;  /* 0x00000003ff0075a7 */ /* 0x000f240008001104 */
[----:B--2-4-:R-:W-:Y:S05]  /*3830*/  @!P0 BRA `(.L_x_65) ;  /* 0x0000005c009c8947 */ /* 0x014fea0003800000 */
.L_x_152:
[----:B------:R-:W-:-:S04]  /*3840*/  UIADD3 UR4, UPT, UPT, UR31, 0x1, URZ ;  /* 0x000000011f047890 */ /* 0x000fc8000fffe0ff */
[----:B------:R-:W-:-:S04]  /*3850*/  UISETP.NE.AND UP0, UPT, UR4, 0x4, UPT ;  /* 0x000000040400788c */ /* 0x000fc8000bf05270 */
[----:B------:R-:W-:Y:S02]  /*3860*/  USEL UR6, URZ, 0x1, UP0 ;  /* 0x00000001ff067887 */ /* 0x000fe40008000000 */
[----:B------:R-:W-:-:S04]  /*3870*/  USEL UR4, UR4, URZ, UP0 ;  /* 0x000000ff04047287 */ /* 0x000fc80008000000 */
[----:B-1----:R-:W-:Y:S01]  /*3880*/  ULEA UR5, UR4, UR26, 0x3 ;  /* 0x0000001a04057291 */ /* 0x002fe2000f8e18ff */
[----:B------:R-:W-:-:S04]  /*3890*/  LOP3.LUT R2, R11, UR6, RZ, 0x3c, !PT ;  /* 0x000000060b027c12 */ /* 0x000fc8000f8e3cff */
[----:B--2---:R-:W-:-:S04]  /*38a0*/  SHF.L.U32 R3, R2, 0x1f, RZ ;  /* 0x0000001f02037819 */ /* 0x004fc800000006ff */
[----:B------:R-:W1:Y:S02]  /*38b0*/  SYNCS.PHASECHK.TRANS64.TRYWAIT P0, [UR5], R3 ;  /* 0x00000003ff0075a7 */ /* 0x000e640008001105 */
[----:B-1----:R-:W-:Y:S05]  /*38c0*/  @!P0 BRA `(.L_x_66) ;  /* 0x0000005c00908947 */ /* 0x002fea0003800000 */
.L_x_154:
[----:B------:R-:W-:-:S04]  /*38d0*/  UIADD3 UR4, UPT, UPT, UR4, 0x1, URZ ;  /* 0x0000000104047890 */ /* 0x000fc8000fffe0ff */
[----:B------:R-:W-:-:S04]  /*38e0*/  UISETP.NE.AND UP0, UPT, UR4, 0x4, UPT ;  /* 0x000000040400788c */ /* 0x000fc8000bf05270 */
[----:B------:R-:W-:Y:S02]  /*38f0*/  USEL UR6, URZ, 0x1, UP0 ;  /* 0x00000001ff067887 */ /* 0x000fe40008000000 */
[----:B------:R-:W-:-:S04]  /*3900*/  USEL UR4, UR4, URZ, UP0 ;  /* 0x000000ff04047287 */ /* 0x000fc80008000000 */
[----:B------:R-:W-:Y:S01]  /*3910*/  ULEA UR5, UR4, UR26, 0x3 ;  /* 0x0000001a04057291 */ /* 0x000fe2000f8e18ff */
[----:B------:R-:W-:-:S04]  /*3920*/  LOP3.LUT R2, R2, UR6, RZ, 0x3c, !PT ;  /* 0x0000000602027c12 */ /* 0x000fc8000f8e3cff */
[----:B-1----:R-:W-:-:S04]  /*3930*/  SHF.L.U32 R3, R2, 0x1f, RZ ;  /* 0x0000001f02037819 */ /* 0x002fc800000006ff */
[----:B------:R-:W1:Y:S02]  /*3940*/  SYNCS.PHASECHK.TRANS64.TRYWAIT P0, [UR5], R3 ;  /* 0x00000003ff0075a7 */ /* 0x000e640008001105 */
[----:B-1----:R-:W-:Y:S05]  /*3950*/  @!P0 BRA `(.L_x_67) ;  /* 0x0000005c00848947 */ /* 0x002fea0003800000 */
.L_x_156:
[----:B------:R-:W-:-:S04]  /*3960*/  UIADD3 UR4, UPT, UPT, UR4, 0x1, URZ ;  /* 0x0000000104047890 */ /* 0x000fc8000fffe0ff */
[----:B------:R-:W-:-:S04]  /*3970*/  UISETP.NE.AND UP0, UPT, UR4, 0x4, UPT ;  /* 0x000000040400788c */ /* 0x000fc8000bf05270 */
[----:B------:R-:W-:Y:S02]  /*3980*/  USEL UR5, URZ, 0x1, UP0 ;  /* 0x00000001ff057887 */ /* 0x000fe40008000000 */
[----:B------:R-:W-:-:S04]  /*3990*/  USEL UR4, UR4, URZ, UP0 ;  /* 0x000000ff04047287 */ /* 0x000fc80008000000 */
[----:B------:R-:W-:Y:S01]  /*39a0*/  ULEA UR4, UR4, UR26, 0x3 ;  /* 0x0000001a04047291 */ /* 0x000fe2000f8e18ff */
[----:B-1----:R-:W-:-:S04]  /*39b0*/  LOP3.LUT R3, R2, UR5, RZ, 0x3c, !PT ;  /* 0x0000000502037c12 */ /* 0x002fc8000f8e3cff */
[----:B------:R-:W-:-:S04]  /*39c0*/  SHF.L.U32 R3, R3, 0x1f, RZ ;  /* 0x0000001f03037819 */ /* 0x000fc800000006ff */
[----:B------:R-:W1:Y:S02]  /*39d0*/  SYNCS.PHASECHK.TRANS64.TRYWAIT P0, [UR4], R3 ;  /* 0x00000003ff0075a7 */ /* 0x000e640008001104 */
[----:B-1----:R-:W-:Y:S05]  /*39e0*/  @!P0 BRA `(.L_x_68) ;  /* 0x0000005c00788947 */ /* 0x002fea0003800000 */
.L_x_158:
[----:B------:R-:W-:Y:S01]  /*39f0*/  NOP ;  /* 0x0000000000007918 */ /* 0x000fe20000000000 */
[----:B-1----:R-:W1:Y:S01]  /*3a00*/  LDS R0, [UR8+0x14] ;  /* 0x00001408ff007984 */ /* 0x002e620008000800 */
[----:B------:R-:W-:Y:S01]  /*3a10*/  ULOP3.LUT UR4, UR42, 0xffff, URZ, 0xc0, !UPT ;  /* 0x0000ffff2a047892 */ /* 0x000fe2000f8ec0ff */
[----:B------:R-:W-:Y:S01]  /*3a20*/  UMOV UR5, 0xffff ;  /* 0x0000ffff00057882 */ /* 0x000fe20000000000 */
[----:B------:R-:W-:Y:S02]  /*3a30*/  UMOV UR6, 0x1 ;  /* 0x0000000100067882 */ /* 0x000fe40000000000 */
[----:B------:R-:W-:-:S04]  /*3a40*/  USHF.R.U32.HI UR4, URZ, 0x5, UR4 ;  /* 0x00000005ff047899 */ /* 0x000fc80008011604 */
[----:B------:R-:W-:Y:S02]  /*3a50*/  USHF.L.U32 UR5, UR5, UR4, URZ ;  /* 0x0000000405057299 */ /* 0x000fe400080006ff */
[----:B------:R-:W-:-:S04]  /*3a60*/  USHF.L.U32 UR4, UR6, UR4, URZ ;  /* 0x0000000406047299 */ /* 0x000fc800080006ff */
[----:B-1----:R-:W-:-:S04]  /*3a70*/  LOP3.LUT R0, R0, UR5, RZ, 0xc0, !PT ;  /* 0x0000000500007c12 */ /* 0x002fc8000f8ec0ff */
[----:B------:R-:W-:-:S13]  /*3a80*/  ISETP.NE.AND P0, PT, R0, UR5, PT ;  /* 0x0000000500007c0c */ /* 0x000fda000bf05270 */
[----:B------:R-:W-:Y:S05]  /*3a90*/  @P0 BRA `(.L_x_69) ;  /* 0x0000000000580947 */ /* 0x000fea0003800000 */
[----:B------:R-:W1:Y:S02]  /*3aa0*/  LDS R0, [UR8+0x18] ;  /* 0x00001808ff007984 */ /* 0x000e640008000800 */
[----:B-1----:R-:W-:-:S04]  /*3ab0*/  LOP3.LUT R0, R0, UR4, RZ, 0xc0, !PT ;  /* 0x0000000400007c12 */ /* 0x002fc8000f8ec0ff */
[----:B------:R-:W-:-:S13]  /*3ac0*/  ISETP.NE.AND P0, PT, R0, UR4, PT ;  /* 0x0000000400007c0c */ /* 0x000fda000bf05270 */
[----:B------:R-:W-:Y:S05]  /*3ad0*/  @P0 BRA `(.L_x_70) ;  /* 0x00000000003c0947 */ /* 0x000fea0003800000 */
[----:B------:R-:W1:Y:S01]  /*3ae0*/  S2R R2, SR_LANEID ;  /* 0x0000000000027919 */ /* 0x000e620000000000 */
[----:B------:R-:W-:Y:S01]  /*3af0*/  ULOP3.LUT UR5, URZ, UR5, URZ, 0x33, !UPT ;  /* 0x00000005ff057292 */ /* 0x000fe2000f8e33ff */
[----:B------:R-:W-:Y:S01]  /*3b00*/  LOP3.LUT R4, RZ, UR4, RZ, 0x33, !PT ;  /* 0x00000004ff047c12 */ /* 0x000fe2000f8e33ff */
[----:B------:R-:W-:Y:S02]  /*3b10*/  VOTEU.ANY UR4, UPT, PT ;  /* 0x0000000000047886 */ /* 0x000fe400038e0100 */
[----:B------:R-:W-:Y:S01]  /*3b20*/  UFLO.U32 UR4, UR4 ;  /* 0x00000004000472bd */ /* 0x000fe200080e0000 */
[----:B------:R-:W2:Y:S01]  /*3b30*/  REDUX UR6, R4 ;  /* 0x00000000040673c4 */ /* 0x000ea20000000000 */
[----:B------:R-:W-:-:S06]  /*3b40*/  IMAD.U32 R0, RZ, RZ, UR5 ;  /* 0x00000005ff007e24 */ /* 0x000fcc000f8e00ff */
[----:B------:R4:W-:Y:S01]  /*3b50*/  UTCATOMSWS.AND URZ, UR5 ;  /* 0x0000000500ff79e3 */ /* 0x0009e20008000000 */
[----:B------:R-:W3:Y:S01]  /*3b60*/  REDUX UR7, R0 ;  /* 0x00000000000773c4 */ /* 0x000ee20000000000 */
[----:B-1----:R-:W-:Y:S01]  /*3b70*/  ISETP.EQ.U32.AND P0, PT, R2, UR4, PT ;  /* 0x0000000402007c0c */ /* 0x002fe2000bf02070 */
[----:B--2---:R-:W-:Y:S01]  /*3b80*/  IMAD.U32 R2, RZ, RZ, UR6 ;  /* 0x00000006ff027e24 */ /* 0x004fe2000f8e00ff */
[----:B---3--:R-:W-:-:S11]  /*3b90*/  MOV R3, UR7 ;  /* 0x0000000700037c02 */ /* 0x008fd60008000f00 */
[----:B------:R4:W-:Y:S04]  /*3ba0*/  @P0 ATOMS.AND RZ, [UR8+0x14], R3 ;  /* 0x00001403ffff098c */ /* 0x0009e8000a800008 */
[----:B------:R4:W-:Y:S01]  /*3bb0*/  @P0 ATOMS.AND RZ, [UR8+0x18], R2 ;  /* 0x00001802ffff098c */ /* 0x0009e2000a800008 */
[----:B------:R-:W-:Y:S05]  /*3bc0*/  BRA `(.L_x_71) ;  /* 0x0000000000147947 */ /* 0x000fea0003800000 */
.L_x_70:
[----:B------:R-:W-:Y:S02]  /*3bd0*/  MOV R2, 0x3bf0 ;  /* 0x00003bf000027802 */ /* 0x000fe40000000f00 */
[----:B---3-5:R-:W-:Y:S05]  /*3be0*/  CALL.REL.NOINC `($__internal_0_$__cuda_sm10x_tcgen05_guardrail_trap_col_being_dealloced_not_returned_by_alloc) ;  /* 0x0000006000607944 */ /* 0x028fea0003c00000 */
[----:B------:R-:W-:Y:S05]  /*3bf0*/  BRA `(.L_x_71) ;  /* 0x0000000000087947 */ /* 0x000fea0003800000 */
.L_x_69:
[----:B------:R-:W-:Y:S02]  /*3c00*/  MOV R2, 0x3c20 ;  /* 0x00003c2000027802 */ /* 0x000fe40000000f00 */
[----:B---3-5:R-:W-:Y:S05]  /*3c10*/  CALL.REL.NOINC `($__internal_2_$__cuda_sm10x_tcgen05_guardrail_trap_unallocated_columns_being_dealloced) ;  /* 0x00000060006c7944 */ /* 0x028fea0003c00000 */
.L_x_71:
[----:B------:R-:W-:Y:S01]  /*3c20*/  NOP ;  /* 0x0000000000007918 */ /* 0x000fe20000000000 */
[----:B----4-:R-:W-:Y:S05]  /*3c30*/  EXIT ;  /* 0x000000000000794d */ /* 0x010fea0003800000 */
.L_x_53:
[----:B------:R-:W-:-:S09]  /*3c40*/  UISETP.NE.OR UP0, UPT, UR17, 0x3, !UP3 ;  /* 0x000000031100788c */ /* 0x000fd2000df05670 */
[----:B------:R-:W-:Y:S05]  /*3c50*/  BRA.U UP0, `(.L_x_72) ;  /* 0x0000001100547547 */ /* 0x000fea000b800000 */
[----:B------:R-:W1:Y:S01]  /*3c60*/  LDCU UR31, c[0x0][0x370] ;  /* 0x00006e00ff1f77ac */ /* 0x000e620008000800 */
[----:B------:R-:W2:Y:S01]  /*3c70*/  LDC.64 R16, c[0x0][0x348] ;  /* 0x0000d200ff107b82 */ /* 0x000ea20000000a00 */
[----:B------:R-:W-:Y:S02]  /*3c80*/  HFMA2 R13, -RZ, RZ, 0, 0 ;  /* 0x00000000ff0d7431 */ /* 0x000fe400000001ff */
[----:B------:R-:W-:Y:S01]  /*3c90*/  IMAD.MOV.U32 R15, RZ, RZ, 0x1 ;  /* 0x00000001ff0f7424 */ /* 0x000fe200078e00ff */
[----:B------:R-:W1:Y:S01]  /*3ca0*/  LDCU.128 UR48, c[0x0][0xb10] ;  /* 0x00016200ff3077ac */ /* 0x000e620008000c00 */
[----:B------:R-:W-:Y:S01]  /*3cb0*/  IMAD.MOV.U32 R14, RZ, RZ, RZ ;  /* 0x000000ffff0e7224 */ /* 0x000fe200078e00ff */
[----:B------:R-:W-:Y:S01]  /*3cc0*/  MOV R7, 0x2000 ;  /* 0x0000200000077802 */ /* 0x000fe20000000f00 */
[----:B------:R-:W3:Y:S01]  /*3cd0*/  LDCU UR30, c[0x0][0x374] ;  /* 0x00006e80ff1e77ac */ /* 0x000ee20008000800 */
[----:B------:R-:W4:Y:S01]  /*3ce0*/  LDC.64 R2, c[0x0][0x888] ;  /* 0x00022200ff027b82 */ /* 0x000f220000000a00 */
[----:B------:R-:W3:Y:S01]  /*3cf0*/  LDCU UR15, c[0x0][0xb0c] ;  /* 0x00016180ff0f77ac */ /* 0x000ee20008000800 */
[----:B------:R-:W2:Y:S06]  /*3d00*/  LDCU UR40, c[0x0][0xb20] ;  /* 0x00016400ff2877ac */ /* 0x000eac0008000800 */
[----:B------:R-:W4:Y:S01]  /*3d10*/  LDC.64 R4, c[0x0][0x890] ;  /* 0x00022400ff047b82 */ /* 0x000f220000000a00 */
[----:B------:R-:W2:Y:S01]  /*3d20*/  LDCU UR4, c[0x0][0xb30] ;  /* 0x00016600ff0477ac */ /* 0x000ea20008000800 */
[----:B------:R-:W-:Y:S01]  /*3d30*/  UMOV UR21, 0x400 ;  /* 0x0000040000157882 */ /* 0x000fe20000000000 */
[----:B-1----:R-:W-:-:S02]  /*3d40*/  UIMAD.WIDE.U32 UR6, UR31, UR48, URZ ;  /* 0x000000301f0672a5 */ /* 0x002fc4000f8e00ff */
[----:B---3--:R-:W-:Y:S02]  /*3d50*/  UIMAD.WIDE.U32 UR8, UR30, UR51, URZ ;  /* 0x000000331e0872a5 */ /* 0x008fe4000f8e00ff */
[----:B------:R-:W-:Y:S02]  /*3d60*/  ULEA UR21, UR47, UR21, 0x18 ;  /* 0x000000152f157291 */ /* 0x000fe4000f8ec0ff */
[----:B------:R-:W-:Y:S02]  /*3d70*/  UPLOP3.LUT UP3, UPT, UPT, UPT, UPT, 0x40, 0x4 ;  /* 0x000000000004789c */ /* 0x000fe40003f6e870 */
[----:B------:R-:W-:Y:S01]  /*3d80*/  UIADD3 UR37, UPT, UPT, UR21, 0x38, URZ ;  /* 0x0000003815257890 */ /* 0x000fe2000fffe0ff */
[----:B------:R-:W-:Y:S01]  /*3d90*/  UMOV UR6, UR7 ;  /* 0x0000000700067c82 */ /* 0x000fe20008000000 */
[----:B------:R-:W-:Y:S01]  /*3da0*/  UMOV UR38, UR9 ;  /* 0x0000000900267c82 */ /* 0x000fe20008000000 */
[----:B------:R-:W-:Y:S02]  /*3db0*/  UISETP.GE.AND UP0, UPT, UR42, 0x1, UPT ;  /* 0x000000012a00788c */ /* 0x000fe4000bf06270 */
[----:B------:R-:W-:Y:S01]  /*3dc0*/  UISETP.NE.AND UP4, UPT, UR42, 0x1, UPT ;  /* 0x000000012a00788c */ /* 0x000fe2000bf85270 */
[----:B------:R-:W1:Y:S01]  /*3dd0*/  LDCU.64 UR22, c[0x0][0xb28] ;  /* 0x00016500ff1677ac */ /* 0x000e620008000a00 */
[----:B------:R-:W-:-:S02]  /*3de0*/  UISETP.NE.AND UP6, UPT, UR15, 0x1, UPT ;  /* 0x000000010f00788c */ /* 0x000fc4000bfc5270 */
[----:B------:R-:W-:Y:S02]  /*3df0*/  UISETP.NE.AND UP5, UPT, UR50, 0x1, UPT ;  /* 0x000000013200788c */ /* 0x000fe4000bfa5270 */
[----:B------:R-:W-:Y:S02]  /*3e00*/  UIADD3 UR33, UPT, UPT, UR21, 0x20, URZ ;  /* 0x0000002015217890 */ /* 0x000fe4000fffe0ff */
[----:B------:R-:W-:Y:S02]  /*3e10*/  UIADD3 UR25, UPT, UPT, UR21, 0x28, URZ ;  /* 0x0000002815197890 */ /* 0x000fe4000fffe0ff */
[----:B------:R-:W-:Y:S02]  /*3e20*/  UIADD3 UR17, UPT, UPT, UR21, 0x30, URZ ;  /* 0x0000003015117890 */ /* 0x000fe4000fffe0ff */
[----:B------:R-:W-:Y:S02]  /*3e30*/  UPRMT UR37, UR47, 0x654, UR37 ;  /* 0x000006542f257896 */ /* 0x000fe40008000025 */
[----:B------:R-:W-:-:S02]  /*3e40*/  USHF.R.U32.HI UR39, URZ, UR49, UR6 ;  /* 0x00000031ff277299 */ /* 0x000fc40008011606 */
[----:B--2---:R-:W-:Y:S02]  /*3e50*/  USHF.R.U32.HI UR38, URZ, UR40, UR38 ;  /* 0x00000028ff267299 */ /* 0x004fe40008011626 */
[----:B------:R-:W-:-:S11]  /*3e60*/  UISETP.NE.AND UP2, UPT, UR4, 0x1, UPT ;  /* 0x000000010400788c */ /* 0x000fd6000bf45270 */
.L_x_83:
[C---:B------:R-:W-:Y:S02]  /*3e70*/  LEA R12, R14.reuse, UR21, 0x3 ;  /* 0x000000150e0c7c11 */ /* 0x040fe4000f8e18ff */
[----:B------:R-:W-:Y:S02]  /*3e80*/  SHF.L.U32 R9, R13, 0x1f, RZ ;  /* 0x0000001f0d097819 */ /* 0x000fe400000006ff */
[----:B------:R-:W-:Y:S02]  /*3e90*/  LEA R10, R14, UR21, 0x4 ;  /* 0x000000150e0a7c11 */ /* 0x000fe4000f8e20ff */
[----:B--2---:R-:W2:Y:S02]  /*3ea0*/  SYNCS.PHASECHK.TRANS64.TRYWAIT P0, [R12+URZ+0x70], R9 ;  /* 0x000070090c0075a7 */ /* 0x004ea400080011ff */
[----:B--2---:R-:W-:Y:S05]  /*3eb0*/  @!P0 BRA `(.L_x_73) ;  /* 0x00000058005c8947 */ /* 0x004fea0003800000 */
.L_x_159:
[----:B--2---:R-:W2:Y:S01]  /*3ec0*/  LDS.128 R8, [R10+0x100] ;  /* 0x000100000a087984 */ /* 0x004ea20000000c00 */
[----:B------:R-:W-:Y:S01]  /*3ed0*/  UISETP.GE.AND UP0, UPT, UR42, 0x1, UPT ;  /* 0x000000012a00788c */ /* 0x000fe2000bf06270 */
[----:B------:R-:W-:Y:S01]  /*3ee0*/  @!PT LDS RZ, [RZ] ;  /* 0x00000000fffff984 */ /* 0x000fe20000000800 */
[----:B------:R-:W-:Y:S01]  /*3ef0*/  @!PT LDS RZ, [RZ] ;  /* 0x00000000fffff984 */ /* 0x000fe20000000800 */
[----:B------:R-:W-:Y:S01]  /*3f00*/  @!PT LDS RZ, [RZ] ;  /* 0x00000000fffff984 */ /* 0x000fe20000000800 */
[----:B------:R-:W-:Y:S01]  /*3f10*/  @!PT LDS RZ, [RZ] ;  /* 0x00000000fffff984 */ /* 0x000fe20000000800 */
[----:B------:R3:W-:Y:S06]  /*3f20*/  MEMBAR.ALL.CTA ;  /* 0x0000000000007992 */ /* 0x0007ec0000008000 */
[----:B---3--:R-:W3:Y:S01]  /*3f30*/  FENCE.VIEW.ASYNC.S ;  /* 0x00000000000073c6 */ /* 0x008ee20000000000 */
[----:B--2---:R-:W-:Y:S11]  /*3f40*/  LOP3.LUT P0, RZ, R10, 0x1, RZ, 0xc0, !PT ;  /* 0x000000010aff7812 */ /* 0x004ff6000780c0ff */
[----:B------:R-:W-:Y:S02]  /*3f50*/  @!UPT UIADD3 URZ, UPT, UPT, URZ, URZ, URZ ;  /* 0x000000fffffff290 */ /* 0x000fe4000fffe0ff */
[----:B---3--:R-:W-:Y:S01]  /*3f60*/  VOTEU.ANY UP1, P0 ;  /* 0x0000000000ff7886 */ /* 0x008fe20000020100 */
[----:B------:R-:W-:Y:S11]  /*3f70*/  PLOP3.LUT P0, PT, PT, PT, UP1, 0x80, 0x8 ;  /* 0x000000000008781c */ /* 0x000ff60003f0f018 */
[----:B------:R-:W-:Y:S02]  /*3f80*/  @!UPT UIADD3 URZ, UPT, UPT, URZ, URZ, URZ ;  /* 0x000000fffffff290 */ /* 0x000fe4000fffe0ff */
[----:B------:R-:W-:Y:S02]  /*3f90*/  @P0 SHF.R.U32.HI R0, RZ, 0x10, R9 ;  /* 0x00000010ff000819 */ /* 0x000fe40000011609 */
[----:B------:R-:W-:Y:S02]  /*3fa0*/  @P0 MOV R6, R8 ;  /* 0x0000000800060202 */ /* 0x000fe40000000f00 */
[----:B------:R-:W-:Y:S01]  /*3fb0*/  @P0 R2UR UR4, R0 ;  /* 0x00000000000402ca */ /* 0x000fe200000e0000 */
[----:B------:R-:W-:Y:S01]  /*3fc0*/  VIADD R0, R12, 0x80 ;  /* 0x000000800c007836 */ /* 0x000fe20000000000 */
[----:B------:R-:W-:Y:S02]  /*3fd0*/  @P0 LOP3.LUT R8, R9, 0xffff, RZ, 0xc0, !PT ;  /* 0x0000ffff09080812 */ /* 0x000fe400078ec0ff */
[----:B------:R-:W-:Y:S02]  /*3fe0*/  @P0 R2UR UR6, R6 ;  /* 0x00000000060602ca */ /* 0x000fe400000e0000 */
[----:B------:R-:W-:Y:S02]  /*3ff0*/  PRMT R0, RZ, 0x654, R0 ;  /* 0x00000654ff007816 */ /* 0x000fe40000000000 */
[----:B------:R-:W-:Y:S02]  /*4000*/  @P0 R2UR UR5, R8 ;  /* 0x00000000080502ca */ /* 0x000fe400000e0000 */
[----:B------:R2:W-:Y:S03]  /*4010*/  SYNCS.ARRIVE.TRANS64.RED.A1T0 RZ, [R0+URZ], RZ ;  /* 0x000000ff00ff79a7 */ /* 0x0005e600081004ff */
[----:B------:R-:W-:Y:S04]  /*4020*/  @UP1 UMOV UR29, UR4 ;  /* 0x00000004001d1c82 */ /* 0x000fe80008000000 */
[----:B------:R-:W-:Y:S04]  /*4030*/  @UP1 UMOV UR14, UR6 ;  /* 0x00000006000e1c82 */ /* 0x000fe80008000000 */
[----:B------:R-:W-:Y:S01]  /*4040*/  @UP1 UMOV UR13, UR5 ;  /* 0x00000005000d1c82 */ /* 0x000fe20008000000 */
[----:B------:R-:W-:Y:S05]  /*4050*/  BRA.U !UP0, `(.L_x_74) ;  /* 0x0000000108a47547 */ /* 0x000fea000b800000 */
[----:B------:R-:W-:Y:S02]  /*4060*/  UIMAD.WIDE.U32 UR18, UR13, UR51, URZ ;  /* 0x000000330d1272a5 */ /* 0x000fe4000f8e00ff */
[----:B------:R-:W-:Y:S02]  /*4070*/  UIMAD.WIDE.U32 UR26, UR14, UR48, URZ ;  /* 0x000000300e1a72a5 */ /* 0x000fe4000f8e00ff */
[----:B------:R-:W-:Y:S02]  /*4080*/  USEL UR4, UR30, UR38, !UP5 ;  /* 0x000000261e047287 */ /* 0x000fe4000e800000 */
[----:B------:R-:W-:Y:S02]  /*4090*/  USEL UR7, UR31, UR39, !UP6 ;  /* 0x000000271f077287 */ /* 0x000fe4000f000000 */
[----:B-1----:R-:W-:Y:S02]  /*40a0*/  UIMAD.WIDE.U32 UR8, UR4, UR22, URZ ;  /* 0x00000016040872a5 */ /* 0x002fe4000f8e00ff */
[----:B------:R-:W-:Y:S01]  /*40b0*/  UIMAD.WIDE.U32 UR10, UR7, UR22, URZ ;  /* 0x00000016070a72a5 */ /* 0x000fe2000f8e00ff */
[----:B------:R-:W-:Y:S02]  /*40c0*/  UMOV UR5, UR19 ;  /* 0x0000001300057c82 */ /* 0x000fe40008000000 */
[----:B------:R-:W-:Y:S03]  /*40d0*/  USHF.R.U32.HI UR6, URZ, UR40, UR5 ;  /* 0x00000028ff067299 */ /* 0x000fe60008011605 */
[----:B------:R-:W-:Y:S01]  /*40e0*/  UMOV UR5, UR27 ;  /* 0x0000001b00057c82 */ /* 0x000fe20008000000 */
[----:B------:R-:W-:Y:S02]  /*40f0*/  USEL UR6, UR13, UR6, !UP5 ;  /* 0x000000060d067287 */ /* 0x000fe4000e800000 */
[----:B------:R-:W-:Y:S03]  /*4100*/  USHF.R.U32.HI UR12, URZ, UR49, UR5 ;  /* 0x00000031ff0c7299 */ /* 0x000fe60008011605 */
[----:B------:R-:W-:Y:S02]  /*4110*/  UMOV UR5, UR9 ;  /* 0x0000000900057c82 */ /* 0x000fe40008000000 */
[----:B------:R-:W-:Y:S03]  /*4120*/  @UP4 USHF.R.U32.HI UR4, URZ, UR23, UR5 ;  /* 0x00000017ff044299 */ /* 0x000fe60008011605 */
[----:B------:R-:W-:Y:S01]  /*4130*/  UMOV UR5, UR11 ;  /* 0x0000000b00057c82 */ /* 0x000fe20008000000 */
[----:B------:R-:W-:Y:S02]  /*4140*/  UIMAD UR4, UR42, UR4, URZ ;  /* 0x000000042a0472a4 */ /* 0x000fe4000f8e02ff */
[----:B------:R-:W-:Y:S02]  /*4150*/  @UP4 USHF.R.U32.HI UR7, URZ, UR23, UR5 ;  /* 0x00000017ff074299 */ /* 0x000fe40008011605 */
[----:B------:R-:W-:Y:S02]  /*4160*/  UIMAD.WIDE.U32 UR10, UR6, UR22, URZ ;  /* 0x00000016060a72a5 */ /* 0x000fe4000f8e00ff */
[----:B------:R-:W-:Y:S02]  /*4170*/  USEL UR5, UR14, UR12, !UP6 ;  /* 0x0000000c0e057287 */ /* 0x000fe4000f000000 */
[----:B------:R-:W-:Y:S02]  /*4180*/  UIMAD UR8, UR42, UR7, URZ ;  /* 0x000000072a0872a4 */ /* 0x000fe4000f8e02ff */
[----:B------:R-:W-:Y:S03]  /*4190*/  UISETP.GE.AND UP0, UPT, UR6, UR4, UPT ;  /* 0x000000040600728c */ /* 0x000fe6000bf06270 */
[----:B------:R-:W-:Y:S01]  /*41a0*/  UMOV UR4, UR11 ;  /* 0x0000000b00047c82 */ /* 0x000fe20008000000 */
[----:B------:R-:W-:Y:S02]  /*41b0*/  UISETP.GE.OR UP0, UPT, UR5, UR8, UP0 ;  /* 0x000000080500728c */ /* 0x000fe40008706670 */
[----:B------:R-:W-:Y:S02]  /*41c0*/  USHF.R.U32.HI UR4, URZ, UR23, UR4 ;  /* 0x00000017ff047299 */ /* 0x000fe40008011604 */
[----:B------:R-:W-:Y:S02]  /*41d0*/  UIMAD.WIDE.U32 UR8, UR5, UR22, URZ ;  /* 0x00000016050872a5 */ /* 0x000fe4000f8e00ff */
[----:B------:R-:W-:Y:S04]  /*41e0*/  USEL UR10, UR6, UR4, !UP4 ;  /* 0x00000004060a7287 */ /* 0x000fe8000e000000 */
[----:B------:R-:W-:Y:S01]  /*41f0*/  UIADD3 UR11, UPT, UPT, -UR10, URZ, URZ ;  /* 0x000000ff0a0b7290 */ /* 0x000fe2000fffe1ff */
[----:B------:R-:W-:Y:S02]  /*4200*/  @!UP0 UMOV UR4, UR9 ;  /* 0x0000000900048c82 */ /* 0x000fe40008000000 */
[----:B------:R-:W-:Y:S02]  /*4210*/  @!UP0 USHF.R.U32.HI UR4, URZ, UR23, UR4 ;  /* 0x00000017ff048299 */ /* 0x000fe40008011604 */
[----:B------:R-:W-:Y:S02]  /*4220*/  UIMAD UR8, UR42, UR11, UR6 ;  /* 0x0000000b2a0872a4 */ /* 0x000fe4000f8e0206 */
[----:B------:R-:W-:Y:S04]  /*4230*/  @!UP0 USEL UR4, UR5, UR4, !UP4 ;  /* 0x0000000405048287 */ /* 0x000fe8000e000000 */
[----:B------:R-:W-:Y:S02]  /*4240*/  @!UP0 UIMAD UR8, UR7, UR8, UR4 ;  /* 0x00000008070882a4 */ /* 0x000fe4000f8e0204 */
[----:B------:R-:W-:Y:S02]  /*4250*/  @!UP0 UIADD3 UR9, UPT, UPT, UR10, -UR4, URZ ;  /* 0x800000040a098290 */ /* 0x000fe4000fffe0ff */
[----:B------:R-:W-:Y:S02]  /*4260*/  UIADD3 UR4, UPT, UPT, -UR5, URZ, URZ ;  /* 0x000000ff05047290 */ /* 0x000fe4000fffe1ff */
[----:B------:R-:W-:Y:S02]  /*4270*/  UIADD3 UR7, UPT, UPT, -UR6, URZ, URZ ;  /* 0x000000ff06077290 */ /* 0x000fe4000fffe1ff */
[----:B------:R-:W-:Y:S02]  /*4280*/  @!UP0 UIMAD UR6, UR9, UR42, UR5 ;  /* 0x0000002a090682a4 */ /* 0x000fe4000f8e0205 */
[----:B------:R-:W-:Y:S02]  /*4290*/  UIMAD UR14, UR15, UR4, UR14 ;  /* 0x000000040f0e72a4 */ /* 0x000fe4000f8e020e */
[----:B------:R-:W-:Y:S01]  /*42a0*/  UIMAD UR13, UR50, UR7, UR13 ;  /* 0x00000007320d72a4 */ /* 0x000fe2000f8e020d */
[----:B------:R-:W-:Y:S02]  /*42b0*/  @!UP0 UMOV UR5, UR8 ;  /* 0x0000000800058c82 */ /* 0x000fe40008000000 */
[----:B------:R-:W-:Y:S02]  /*42c0*/  UIMAD UR14, UR5, UR15, UR14 ;  /* 0x0000000f050e72a4 */ /* 0x000fe4000f8e020e */
[----:B------:R-:W-:Y:S11]  /*42d0*/  UIMAD UR13, UR6, UR50, UR13 ;  /* 0x00000032060d72a4 */ /* 0x000ff6000f8e020d */
[----:B------:R-:W-:Y:S01]  /*42e0*/  @!UPT UIADD3 URZ, UPT, UPT, URZ, URZ, URZ ;  /* 0x000000fffffff290 */ /* 0x000fe2000fffe0ff */
.L_x_74:
[----:B------:R-:W3:Y:S01]  /*42f0*/  @!UP2 LDCU.128 UR8, c[0x0][0xb10] ;  /* 0x00016200ff08a7ac */ /* 0x000ee20008000c00 */
[C---:B----4-:R-:W-:Y:S02]  /*4300*/  ISETP.NE.U32.AND P1, PT, R4.reuse, RZ, PT ;  /* 0x000000ff0400720c */ /* 0x050fe40003f25070 */
[----:B------:R-:W-:Y:S02]  /*4310*/  ISETP.NE.U32.AND P0, PT, R4, RZ, PT ;  /* 0x000000ff0400720c */ /* 0x000fe40003f05070 */
[C---:B------:R-:W-:Y:S02]  /*4320*/  ISETP.NE.AND.EX P1, PT, R5.reuse, RZ, PT, P1 ;  /* 0x000000ff0500720c */ /* 0x040fe40003f25310 */
[----:B------:R-:W-:Y:S01]  /*4330*/  ISETP.NE.AND.EX P0, PT, R5, RZ, PT, P0 ;  /* 0x000000ff0500720c */ /* 0x000fe20003f05300 */
[----:B------:R-:W4:Y:S01]  /*4340*/  @!UP2 LDCU UR5, c[0x0][0xb0c] ;  /* 0x00016180ff05a7ac */ /* 0x000f220008000800 */
[----:B------:R-:W-:Y:S01]  /*4350*/  SHF.L.U32 R9, R15, 0x1f, RZ ;  /* 0x0000001f0f097819 */ /* 0x000fe200000006ff */
[----:B------:R-:W-:Y:S02]  /*4360*/  USHF.L.U32 UR35, UR16, 0x7, URZ ;  /* 0x0000000710237899 */ /* 0x000fe400080006ff */
[----:B------:R-:W-:Y:S02]  /*4370*/  USHF.L.U32 UR34, UR20, 0x7, URZ ;  /* 0x0000000714227899 */ /* 0x000fe400080006ff */
[----:B---3--:R-:W-:Y:S07]  /*4380*/  UIMAD.WIDE.U32 UR6, UR14, UR8, URZ ;  /* 0x000000080e0672a5 */ /* 0x008fee000f8e00ff */
[----:B------:R-:W-:Y:S01]  /*4390*/  @!UP2 UMOV UR4, UR7 ;  /* 0x000000070004ac82 */ /* 0x000fe20008000000 */
[----:B----4-:R-:W-:Y:S02]  /*43a0*/  @!UP2 UISETP.NE.AND UP0, UPT, UR5, 0x1, UPT ;  /* 0x000000010500a88c */ /* 0x010fe4000bf05270 */
[----:B------:R-:W-:Y:S02]  /*43b0*/  @!UP2 USHF.R.U32.HI UR4, URZ, UR9, UR4 ;  /* 0x00000009ff04a299 */ /* 0x000fe40008011604 */
[----:B------:R-:W-:Y:S02]  /*43c0*/  UIMAD.WIDE.U32 UR6, UR13, UR11, URZ ;  /* 0x0000000b0d0672a5 */ /* 0x000fe4000f8e00ff */
[----:B------:R-:W-:Y:S02]  /*43d0*/  @!UP2 USEL UR8, UR14, UR4, !UP0 ;  /* 0x000000040e08a287 */ /* 0x000fe4000c000000 */
[----:B------:R-:W-:Y:S03]  /*43e0*/  @!UP2 UISETP.NE.AND UP0, UPT, UR10, 0x1, UPT ;  /* 0x000000010a00a88c */ /* 0x000fe6000bf05270 */
[----:B------:R-:W-:Y:S02]  /*43f0*/  @!UP2 UMOV UR6, UR7 ;  /* 0x000000070006ac82 */ /* 0x000fe40008000000 */
[----:B------:R-:W3:Y:S02]  /*4400*/  @!UP2 LDCU UR4, c[0x0][0xb20] ;  /* 0x00016400ff04a7ac */ /* 0x000ee40008000800 */
[----:B---3--:R-:W-:Y:S04]  /*4410*/  @!UP2 USHF.R.U32.HI UR6, URZ, UR4, UR6 ;  /* 0x00000004ff06a299 */ /* 0x008fe80008011606 */
[----:B------:R-:W-:Y:S04]  /*4420*/  @!UP2 USEL UR6, UR13, UR6, !UP0 ;  /* 0x000000060d06a287 */ /* 0x000fe8000c000000 */
[----:B------:R-:W-:Y:S02]  /*4430*/  @!UP2 UIADD3 UR4, UPT, UPT, -UR8, UR6, URZ ;  /* 0x000000060804a290 */ /* 0x000fe4000fffe1ff */
[----:B------:R-:W-:Y:S02]  /*4440*/  @!UP2 UIADD3 UR6, UPT, UPT, UR8, -UR6, URZ ;  /* 0x800000060806a290 */ /* 0x000fe4000fffe0ff */
[----:B------:R-:W-:Y:S02]  /*4450*/  @!UP2 UIMAD UR14, UR4, UR5, UR14 ;  /* 0x00000005040ea2a4 */ /* 0x000fe4000f8e020e */
[----:B------:R-:W-:Y:S01]  /*4460*/  @!UP2 UIMAD UR13, UR6, UR10, UR13 ;  /* 0x0000000a060da2a4 */ /* 0x000fe2000f8e020d */
[----:B------:R-:W-:Y:S11]  /*4470*/  BRA.U UP3, `(.L_x_75) ;  /* 0x0000000103107547 */ /* 0x000ff6000b800000 */
[----:B--2---:R-:W-:Y:S04]  /*4480*/  MOV R0, UR43 ;  /* 0x0000002b00007c02 */ /* 0x004fe80008000f00 */
[----:B------:R-:W-:Y:S04]  /*4490*/  SHF.L.U32 R11, R0, 0x1f, RZ ;  /* 0x0000001f000b7819 */ /* 0x000fe800000006ff */
[----:B------:R-:W2:Y:S02]  /*44a0*/  SYNCS.PHASECHK.TRANS64.TRYWAIT P2, [UR21+0x68], R11 ;  /* 0x0000680bff0075a7 */ /* 0x000ea40008041115 */
[----:B--2---:R-:W-:Y:S05]  /*44b0*/  @!P2 BRA `(.L_x_76) ;  /* 0x0000005000f0a947 */ /* 0x004fea0003800000 */
.L_x_75:
[----:B------:R-:W-:Y:S05]  /*44c0*/  @!P1 BRA `(.L_x_77) ;  /* 0x0000000000309947 */ /* 0x000fea0003800000 */
[----:B------:R-:W-:Y:S01]  /*44d0*/  ISETP.NE.U32.AND P1, PT, R2, RZ, PT ;  /* 0x000000ff0200720c */ /* 0x000fe20003f25070 */
[----:B------:R-:W3:Y:S01]  /*44e0*/  LDCU.64 UR4, c[0x0][0x358] ;  /* 0x00006b00ff0477ac */ /* 0x000ee20008000a00 */
[----:B------:R-:W-:Y:S02]  /*44f0*/  IMAD.MOV.U32 R80, RZ, RZ, 0x1 ;  /* 0x00000001ff507424 */ /* 0x000fe400078e00ff */
[----:B------:R-:W-:Y:S11]  /*4500*/  ISETP.NE.AND.EX P1, PT, R3, RZ, PT, P1 ;  /* 0x000000ff0300720c */ /* 0x000ff60003f25310 */
[----:B------:R-:W-:Y:S02]  /*4510*/  @!UPT UIADD3 URZ, UPT, UPT, URZ, URZ, URZ ;  /* 0x000000fffffff290 */ /* 0x000fe4000fffe0ff */
[----:B--2---:R-:W2:Y:S01]  /*4520*/  @P1 LDC.64 R10, c[0x0][0x888] ;  /* 0x00022200ff0a1b82 */ /* 0x004ea20000000a00 */
[----:B------:R-:W-:Y:S04]  /*4530*/  @P1 IMAD R0, R4, UR36, RZ ;  /* 0x0000002404001c24 */ /* 0x000fe8000f8e02ff */
[----:B--2---:R-:W-:Y:S04]  /*4540*/  @P1 IMAD.WIDE R10, R0, 0x4, R10 ;  /* 0x00000004000a1825 */ /* 0x004fe800078e020a */
[----:B------:R-:W-:Y:S01]  /*4550*/  HFMA2 R0, -RZ, RZ, 0, 5.9604644775390625e-08 ;  /* 0x00000001ff007431 */ /* 0x000fe200000001ff */
[----:B---3-5:R3:W5:Y:S04]  /*4560*/  @P1 LDG.E R41, desc[UR4][R10.64] ;  /* 0x000000040a291981 */ /* 0x028768000c1e1900 */
[----:B------:R-:W-:Y:S01]  /*4570*/  @!P1 PRMT R80, R0, 0x7610, R80 ;  /* 0x0000761000509816 */ /* 0x000fe20000000050 */
[----:B---3--:R-:W4:Y:S06]  /*4580*/  @!P1 LDC R41, c[0x0][0x880] ;  /* 0x00022000ff299b82 */ /* 0x008f2c0000000800 */
.L_x_77:
[----:B----45:R-:W-:Y:S01]  /*4590*/  @!P0 FSETP.EQ.AND P1, PT, R41, RZ, PT ;  /* 0x000000ff2900820b */ /* 0x030fe20003f22000 */
[----:B------:R-:W-:Y:S01]  /*45a0*/  @!UPT UIADD3 URZ, UPT, UPT, URZ, URZ, URZ ;  /* 0x000000fffffff290 */ /* 0x000fe2000fffe0ff */
[----:B------:R-:W-:Y:S11]  /*45b0*/  @!P0 BRA `(.L_x_78) ;  /* 0x0000000000188947 */ /* 0x000ff60003800000 */
[----:B------:R-:W-:Y:S02]  /*45c0*/  LOP3.LUT P0, RZ, R80, 0xff, RZ, 0xc0, !PT ;  /* 0x000000ff50ff7812 */ /* 0x000fe4000780c0ff */
[----:B------:R-:W-:Y:S04]  /*45d0*/  ISETP.NE.U32.AND P1, PT, R2, RZ, PT ;  /* 0x000000ff0200720c */ /* 0x000fe80003f25070 */
[----:B------:R-:W-:Y:S04]  /*45e0*/  ISETP.NE.AND.EX P1, PT, R3, RZ, PT, P1 ;  /* 0x000000ff0300720c */ /* 0x000fe80003f25310 */
[----:B------:R-:W-:Y:S03]  /*45f0*/  PLOP3.LUT P1, PT, P1, PT, PT, 0x8, 0x80 ;  /* 0x000000000080781c */ /* 0x000fe60000f2e170 */
[----:B------:R-:W-:Y:S11]  /*4600*/  @P0 FSETP.EQ.AND P1, PT, R41, RZ, PT ;  /* 0x000000ff2900020b */ /* 0x000ff60003f22000 */
[----:B------:R-:W-:Y:S02]  /*4610*/  @!UPT UIADD3 URZ, UPT, UPT, URZ, URZ, URZ ;  /* 0x000000fffffff290 */ /* 0x000fe4000fffe0ff */
.L_x_78:
[----:B------:R-:W3:Y:S01]  /*4620*/  SYNCS.PHASECHK.TRANS64.TRYWAIT P2, [UR21+0x40], R9 ;  /* 0x00004009ff0075a7 */ /* 0x000ee20008041115 */
[----:B------:R-:W-:Y:S04]  /*4630*/  ELECT P0, URZ, PT ;  /* 0x0000000000ff782f */ /* 0x000fe80003800000 */
[----:B------:R-:W-:Y:S11]  /*4640*/  PLOP3.LUT P1, PT, P1, P0, PT, 0xf2, 0x2f ;  /* 0x00000000002f781c */ /* 0x000ff60000f21e72 */
[----:B------:R-:W-:Y:S02]  /*4650*/  @!UPT UIADD3 URZ, UPT, UPT, URZ, URZ, URZ ;  /* 0x000000fffffff290 */ /* 0x000fe4000fffe0ff */
[----:B------:R-:W-:Y:S05]  /*4660*/  @!P1 IADD3 R8, P0, PT, R16, 0x580, RZ ;  /* 0x0000058010089810 */ /* 0x000fea0007f1e0ff */
[----:B------:R-:W-:Y:S01]  /*4670*/  @!P1 IMAD.X R6, RZ, RZ, R17, P0 ;  /* 0x000000ffff069224 */ /* 0x000fe200000e0611 */
[----:B---3--:R-:W-:Y:S07]  /*4680*/  @!P2 BRA `(.L_x_79) ;  /* 0x000000500094a947 */ /* 0x008fee0003800000 */
.L_x_162:
[----:B------:R-:W-:Y:S01]  /*4690*/  @!P1 R2UR UR5, R8 ;  /* 0x00000000080592ca */ /* 0x000fe200000e0000 */
[----:B------:R-:W-:Y:S01]  /*46a0*/  VOTEU.ALL UP0, P1 ;  /* 0x0000000000ff7886 */ /* 0x000fe20000800000 */
[----:B------:R-:W-:Y:S01]  /*46b0*/  @!P1 R2UR UR4, R6 ;  /* 0x00000000060492ca */ /* 0x000fe200000e0000 */
[----:B--2---:R-:W-:Y:S01]  /*46c0*/  @!P1 IMAD.MOV.U32 R0, RZ, RZ, 0x2000 ;  /* 0x00002000ff009424 */ /* 0x004fe200078e00ff */
[----:B------:R-:W-:Y:S01]  /*46d0*/  UMOV UR8, 0x0 ;  /* 0x0000000000087882 */ /* 0x000fe20000000000 */
[----:B------:R-:W-:Y:S01]  /*46e0*/  UMOV UR9, 0x10000000 ;  /* 0x1000000000097882 */ /* 0x000fe20000000000 */
[----:B------:R-:W-:Y:S01]  /*46f0*/  @!UP0 UIADD3 UR32, UPT, UPT, UR21, 0x200, URZ ;  /* 0x0000020015208890 */ /* 0x000fe2000fffe0ff */
[----:B------:R-:W-:Y:S01]  /*4700*/  @!P1 IADD3 R8, P0, PT, R16, 0x580, RZ ;  /* 0x0000058010089810 */ /* 0x000fe20007f1e0ff */
[----:B------:R-:W-:Y:S01]  /*4710*/  VOTEU.ALL UP0, P1 ;  /* 0x0000000000ff7886 */ /* 0x000fe20000800000 */
[----:B------:R-:W-:Y:S03]  /*4720*/  UPRMT UR6, UR47, 0x654, UR33 ;  /* 0x000006542f067896 */ /* 0x000fe60008000021 */
[----:B------:R-:W-:Y:S02]  /*4730*/  @!P1 IMAD.X R6, RZ, RZ, R17, P0 ;  /* 0x000000ffff069224 */ /* 0x000fe400000e0611 */
[----:B------:R-:W-:Y:S02]  /*4740*/  IMAD.U32 R10, RZ, RZ, UR5 ;  /* 0x00000005ff0a7e24 */ /* 0x000fe4000f8e00ff */
[----:B------:R-:W-:Y:S03]  /*4750*/  IMAD.U32 R11, RZ, RZ, UR4 ;  /* 0x00000004ff0b7e24 */ /* 0x000fe6000f8e00ff */
[----:B------:R-:W-:Y:S02]  /*4760*/  @!P1 R2UR UR4, R10 ;  /* 0x000000000a0492ca */ /* 0x000fe400000e0000 */
[----:B------:R-:W-:Y:S11]  /*4770*/  @!P1 R2UR UR5, R11 ;  /* 0x000000000b0592ca */ /* 0x000ff600000e0000 */
[----:B------:R-:W-:Y:S02]  /*4780*/  @!UPT UIADD3 URZ, UPT, UPT, URZ, URZ, URZ ;  /* 0x000000fffffff290 */ /* 0x000fe4000fffe0ff */
[----:B------:R2:W-:Y:S01]  /*4790*/  @!UP0 UTMALDG.3D [UR32], [UR4], desc[UR8] ;  /* 0x00000820040085b4 */ /* 0x0005e20008011000 */
[----:B------:R2:W-:Y:S01]  /*47a0*/  @!P1 SYNCS.ARRIVE.TRANS64.RED.A0TR RZ, [UR21+0x20], R0 ;  /* 0x00002000ffff99a7 */ /* 0x0005e20008300415 */
[----:B------:R-:W-:Y:S01]  /*47b0*/  SYNCS.ARRIVE.TRANS64.RED.A1T0 RZ, [UR6], RZ ;  /* 0x000000ffffff79a7 */ /* 0x000fe20008100406 */
[----:B------:R-:W3:Y:S02]  /*47c0*/  SYNCS.PHASECHK.TRANS64.TRYWAIT P2, [UR21+0x48], R9 ;  /* 0x00004809ff0075a7 */ /* 0x000ee40008041115 */
[----:B--23--:R-:W-:Y:S05]  /*47d0*/  @!P2 BRA `(.L_x_80) ;  /* 0x000000500058a947 */ /* 0x00cfea0003800000 */
.L_x_164:
        /* <DEDUP_REMOVED lines=8> */
[----:B------:R-:W-:Y:S01]  /*4860*/  @!UP0 UIADD3 UR24, UPT, UPT, UR21, 0x2200, URZ ;  /* 0x0000220015188890 */ /* 0x000fe2000fffe0ff */
[----:B------:R-:W-:Y:S01]  /*4870*/  VOTEU.ALL UP0, P1 ;  /* 0x0000000000ff7886 */ /* 0x000fe20000800000 */
[----:B------:R-:W-:Y:S01]  /*4880*/  UMOV UR27, UR35 ;  /* 0x00000023001b7c82 */ /* 0x000fe20008000000 */
[----:B------:R-:W-:Y:S02]  /*4890*/  UMOV UR28, UR36 ;  /* 0x00000024001c7c82 */ /* 0x000fe40008000000 */
[----:B------:R-:W-:Y:S01]  /*48a0*/  IMAD.U32 R10, RZ, RZ, UR5 ;  /* 0x00000005ff0a7e24 */ /* 0x000fe2000f8e00ff */
[----:B------:R-:W-:Y:S01]  /*48b0*/  UPRMT UR6, UR47, 0x654, UR25 ;  /* 0x000006542f067896 */ /* 0x000fe20008000019 */
[----:B------:R-:W-:Y:S02]  /*48c0*/  IMAD.U32 R11, RZ, RZ, UR4 ;  /* 0x00000004ff0b7e24 */ /* 0x000fe4000f8e00ff */
[----:B------:R-:W-:Y:S01]  /*48d0*/  @!P1 IMAD.X R6, RZ, RZ, R17, P0 ;  /* 0x000000ffff069224 */ /* 0x000fe200000e0611 */
        /* <DEDUP_REMOVED lines=8> */
.L_x_166:
[----:B------:R-:W-:Y:S01]  /*4960*/  @!P1 R2UR UR5, R8 ;  /* 0x00000000080592ca */ /* 0x000fe200000e0000 */
[----:B------:R-:W-:Y:S01]  /*4970*/  VOTEU.ALL UP0, P1 ;  /* 0x0000000000ff7886 */ /* 0x000fe20000800000 */
[----:B------:R-:W-:Y:S01]  /*4980*/  @!P1 R2UR UR4, R6 ;  /* 0x00000000060492ca */ /* 0x000fe200000e0000 */
[----:B--2---:R-:W-:Y:S01]  /*4990*/  @!P1 IMAD.MOV.U32 R0, RZ, RZ, 0x2000 ;  /* 0x00002000ff009424 */ /* 0x004fe200078e00ff */
[----:B------:R-:W-:Y:S01]  /*49a0*/  UMOV UR8, 0x0 ;  /* 0x0000000000087882 */ /* 0x000fe20000000000 */
[----:B------:R-:W-:Y:S01]  /*49b0*/  UMOV UR9, 0x10000000 ;  /* 0x1000000000097882 */ /* 0x000fe20000000000 */
[----:B------:R-:W-:Y:S01]  /*49c0*/  @!UP0 UIADD3 UR18, UPT, UPT, UR34, 0x40, URZ ;  /* 0x0000004022128890 */ /* 0x000fe2000fffe0ff */
[----:B------:R-:W-:Y:S01]  /*49d0*/  VIADD R14, R14, 0x1 ;  /* 0x000000010e0e7836 */ /* 0x000fe20000000000 */
[----:B------:R-:W-:Y:S01]  /*49e0*/  @!UP0 UIADD3 UR16, UPT, UPT, UR21, 0x4200, URZ ;  /* 0x0000420015108890 */ /* 0x000fe2000fffe0ff */
[----:B------:R-:W-:Y:S01]  /*49f0*/  VOTEU.ALL UP0, P1 ;  /* 0x0000000000ff7886 */ /* 0x000fe20000800000 */
[----:B------:R-:W-:Y:S01]  /*4a00*/  UMOV UR19, UR35 ;  /* 0x0000002300137c82 */ /* 0x000fe20008000000 */
[----:B------:R-:W-:Y:S02]  /*4a10*/  UMOV UR20, UR36 ;  /* 0x0000002400147c82 */ /* 0x000fe40008000000 */
[----:B------:R-:W-:Y:S01]  /*4a20*/  IMAD.U32 R10, RZ, RZ, UR5 ;  /* 0x00000005ff0a7e24 */ /* 0x000fe2000f8e00ff */
[----:B------:R-:W-:Y:S01]  /*4a30*/  UPRMT UR6, UR47, 0x654, UR17 ;  /* 0x000006542f067896 */ /* 0x000fe20008000011 */
        /* <DEDUP_REMOVED lines=9> */
.L_x_168:
[----:B------:R-:W-:Y:S01]  /*4ad0*/  @!P1 IADD3 R6, P0, PT, R16, 0x580, RZ ;  /* 0x0000058010069810 */ /* 0x000fe20007f1e0ff */
[----:B------:R-:W-:Y:S01]  /*4ae0*/  VOTEU.ALL UP0, P1 ;  /* 0x0000000000ff7886 */ /* 0x000fe20000800000 */
[----:B------:R-:W-:Y:S01]  /*4af0*/  UMOV UR6, 0x0 ;  /* 0x0000000000067882 */ /* 0x000fe20000000000 */
[----:B------:R-:W-:Y:S01]  /*4b00*/  UMOV UR7, 0x10000000 ;  /* 0x1000000000077882 */ /* 0x000fe20000000000 */
[----:B------:R-:W-:Y:S01]  /*4b10*/  @!P1 R2UR UR5, R6 ;  /* 0x00000000060592ca */ /* 0x000fe200000e0000 */
[----:B--2---:R-:W-:Y:S01]  /*4b20*/  @!P1 IMAD.X R0, RZ, RZ, R17, P0 ;  /* 0x000000ffff009224 */ /* 0x004fe200000e0611 */
[----:B------:R-:W-:Y:S01]  /*4b30*/  @!UP0 UIADD3 UR10, UPT, UPT, UR34, 0x60, URZ ;  /* 0x00000060220a8890 */ /* 0x000fe2000fffe0ff */
[----:B------:R-:W-:Y:S01]  /*4b40*/  R2UR UR16, R82 ;  /* 0x00000000521072ca */ /* 0x000fe200000e0000 */
[----:B------:R-:W-:Y:S01]  /*4b50*/  @!UP0 UIADD3 UR8, UPT, UPT, UR21, 0x6200, URZ ;  /* 0x0000620015088890 */ /* 0x000fe2000fffe0ff */
[----:B------:R-:W-:Y:S01]  /*4b60*/  ISETP.NE.AND P0, PT, R14, 0x2, PT ;  /* 0x000000020e00780c */ /* 0x000fe20003f05270 */
[----:B------:R-:W-:Y:S01]  /*4b70*/  @!UP0 UIADD3 UR9, UPT, UPT, UR21, 0x38, URZ ;  /* 0x0000003815098890 */ /* 0x000fe2000fffe0ff */
[----:B------:R-:W-:Y:S01]  /*4b80*/  @!P1 R2UR UR4, R0 ;  /* 0x00000000000492ca */ /* 0x000fe200000e0000 */
[----:B------:R-:W-:Y:S01]  /*4b90*/  VOTEU.ALL UP0, P1 ;  /* 0x0000000000ff7886 */ /* 0x000fe20000800000 */
[----:B------:R-:W-:Y:S01]  /*4ba0*/  UMOV UR11, UR35 ;  /* 0x00000023000b7c82 */ /* 0x000fe20008000000 */
[----:B------:R-:W-:Y:S01]  /*4bb0*/  UMOV UR12, UR36 ;  /* 0x00000024000c7c82 */ /* 0x000fe20008000000 */
[----:B------:R-:W-:Y:S01]  /*4bc0*/  SEL R0, RZ, 0x1, P0 ;  /* 0x00000001ff007807 */ /* 0x000fe20000000000 */
[----:B------:R-:W-:Y:S01]  /*4bd0*/  UIADD3 UR20, UPT, UPT, UR13, UR63, URZ ;  /* 0x0000003f0d147290 */ /* 0x000fe2000fffe0ff */
[----:B------:R-:W-:Y:S01]  /*4be0*/  IMAD.U32 R8, RZ, RZ, UR5 ;  /* 0x00000005ff087e24 */ /* 0x000fe2000f8e00ff */
[----:B------:R-:W-:Y:S01]  /*4bf0*/  LOP3.LUT R15, R15, 0x1, RZ, 0x3c, !PT ;  /* 0x000000010f0f7812 */ /* 0x000fe200078e3cff */
[----:B------:R-:W-:Y:S01]  /*4c00*/  UPLOP3.LUT UP3, UPT, UPT, UPT, UPT, 0x80, 0x8 ;  /* 0x000000000008789c */ /* 0x000fe20003f6f070 */
[----:B------:R-:W-:Y:S01]  /*4c10*/  LOP3.LUT R13, R13, R0, RZ, 0x3c, !PT ;  /* 0x000000000d0d7212 */ /* 0x000fe200078e3cff */
[----:B------:R-:W-:Y:S01]  /*4c20*/  UIADD3 UR16, UPT, UPT, UR14, UR16, URZ ;  /* 0x000000100e107290 */ /* 0x000fe2000fffe0ff */
[----:B------:R-:W-:Y:S01]  /*4c30*/  SEL R14, R14, RZ, P0 ;  /* 0x000000ff0e0e7207 */ /* 0x000fe20000000000 */
[----:B------:R-:W-:Y:S01]  /*4c40*/  UMOV UR36, UR29 ;  /* 0x0000001d00247c82 */ /* 0x000fe20008000000 */
[----:B------:R-:W-:Y:S01]  /*4c50*/  IMAD.U32 R9, RZ, RZ, UR4 ;  /* 0x00000004ff097e24 */ /* 0x000fe2000f8e00ff */
[----:B------:R-:W-:Y:S04]  /*4c60*/  @!P1 R2UR UR4, R8 ;  /* 0x00000000080492ca */ /* 0x000fe800000e0000 */
[----:B------:R-:W-:Y:S11]  /*4c70*/  @!P1 R2UR UR5, R9 ;  /* 0x00000000090592ca */ /* 0x000ff600000e0000 */
[----:B------:R-:W-:Y:S02]  /*4c80*/  @!UPT UIADD3 URZ, UPT, UPT, URZ, URZ, URZ ;  /* 0x000000fffffff290 */ /* 0x000fe4000fffe0ff */
[----:B------:R2:W-:Y:S01]  /*4c90*/  @!UP0 UTMALDG.3D [UR8], [UR4], desc[UR6] ;  /* 0x00000608040085b4 */ /* 0x0005e20008011000 */
[----:B------:R2:W-:Y:S01]  /*4ca0*/  @!P1 SYNCS.ARRIVE.TRANS64.RED.A0TR RZ, [UR21+0x38], R7 ;  /* 0x00003807ffff99a7 */ /* 0x0005e20008300415 */
[----:B------:R-:W-:Y:S01]  /*4cb0*/  SYNCS.ARRIVE.TRANS64.RED.A1T0 RZ, [UR37], RZ ;  /* 0x000000ffffff79a7 */ /* 0x000fe20008100425 */
[----:B------:R-:W-:Y:S05]  /*4cc0*/  BRA.U UP1, `(.L_x_83) ;  /* 0xfffffff101687547 */ /* 0x000fea000b83ffff */
[----:B------:R-:W-:-:S04]  /*4cd0*/  SHF.L.U32 R3, R15, 0x1f, RZ ;  /* 0x0000001f0f037819 */ /* 0x000fc800000006ff */
[----:B------:R-:W3:Y:S02]  /*4ce0*/  SYNCS.PHASECHK.TRANS64.TRYWAIT P0, [UR21+0x40], R3 ;  /* 0x00004003ff0075a7 */ /* 0x000ee40008001115 */
[----:B---3--:R-:W-:Y:S05]  /*4cf0*/  @!P0 BRA `(.L_x_84) ;  /* 0x0000004c00588947 */ /* 0x008fea0003800000 */
.L_x_170:
[----:B------:R-:W4:Y:S02]  /*4d00*/  SYNCS.PHASECHK.TRANS64.TRYWAIT P0, [UR21+0x48], R3 ;  /* 0x00004803ff0075a7 */ /* 0x000f240008001115 */
[----:B----4-:R-:W-:Y:S05]  /*4d10*/  @!P0 BRA `(.L_x_85) ;  /* 0x0000004c00688947 */ /* 0x010fea0003800000 */
.L_x_172:
[----:B------:R-:W4:Y:S02]  /*4d20*/  SYNCS.PHASECHK.TRANS64.TRYWAIT P0, [UR21+0x50], R3 ;  /* 0x00005003ff0075a7 */ /* 0x000f240008001115 */
[----:B----4-:R-:W-:Y:S05]  /*4d30*/  @!P0 BRA `(.L_x_86) ;  /* 0x0000004c00788947 */ /* 0x010fea0003800000 */
.L_x_174:
[----:B---3--:R-:W-:-:S07]  /*4d40*/  MOV R0, UR21 ;  /* 0x0000001500007c02 */ /* 0x008fce0008000f00 */
.L_x_87:
[----:B---3--:R-:W-:-:S04]  /*4d50*/  SHF.L.U32 R3, R15, 0x1f, RZ ;  /* 0x0000001f0f037819 */ /* 0x008fc800000006ff */
[----:B------:R3:W4:Y:S03]  /*4d60*/  SYNCS.PHASECHK.TRANS64.TRYWAIT P0, [R0+URZ+0x58], R3 ;  /* 0x00005803000075a7 */ /* 0x00072600080011ff */
[----:B----4-:R-:W-:Y:S05]  /*4d70*/  @!P0 NANOSLEEP.SYNCS 0x989680 ;  /* 0x009896800000895d */ /* 0x010fea0003900000 */
[----:B------:R-:W4:Y:S02]  /*4d80*/  @!P0 SYNCS.PHASECHK.TRANS64 P0, [R0+URZ+0x58], R3 ;  /* 0x00005803000085a7 */ /* 0x000f2400080010ff */
[----:B-12-4-:R-:W-:Y:S05]  /*4d90*/  @P0 EXIT ;  /* 0x000000000000094d */ /* 0x016fea0003800000 */
[----:B------:R-:W-:Y:S05]  /*4da0*/  BRA `(.L_x_87) ;  /* 0xfffffffc00e87947 */ /* 0x000fea000383ffff */
.L_x_72:
[----:B------:R-:W-:-:S06]  /*4db0*/  UISETP.GE.AND UP0, UPT, UR17, 0x4, UPT ;  /* 0x000000041100788c */ /* 0x000fcc000bf06270 */
[----:B------:R-:W-:-:S13]  /*4dc0*/  PLOP3.LUT P0, PT, PT, PT, UP0, 0x80, 0x8 ;  /* 0x000000000008781c */ /* 0x000fda0003f0f008 */
[----:B------:R-:W-:Y:S05]  /*4dd0*/  @!P0 EXIT ;  /* 0x000000000000894d */ /* 0x000fea0003800000 */
[----:B------:R-:W-:Y:S01]  /*4de0*/  BAR.SYNC.DEFER_BLOCKING 0x6, 0xa0 ;  /* 0x0182800000007b1d */ /* 0x000fe20000010000 */
[C---:B------:R-:W-:Y:S01]  /*4df0*/  IMAD.SHL.U32 R2, R94.reuse, 0x20, RZ ;  /* 0x000000205e027824 */ /* 0x040fe200078e00ff */
[C---:B------:R-:W-:Y:S01]  /*4e00*/  SHF.L.U32 R37, R94.reuse, 0x10, RZ ;  /* 0x000000105e257819 */ /* 0x040fe200000006ff */
[C---:B------:R-:W-:Y:S01]  /*4e10*/  IMAD.SHL.U32 R93, R94.reuse, 0x4, RZ ;  /* 0x000000045e5d7824 */ /* 0x040fe200078e00ff */
[----:B------:R-:W-:Y:S01]  /*4e20*/  LOP3.LUT R95, R94, 0x60, RZ, 0xc0, !PT ;  /* 0x000000605e5f7812 */ /* 0x000fe200078ec0ff */
[----:B------:R-:W-:Y:S01]  /*4e30*/  HFMA2 R86, -RZ, RZ, 0, 0 ;  /* 0x00000000ff567431 */ /* 0x000fe200000001ff */
[----:B------:R-:W-:Y:S02]  /*4e40*/  UMOV UR44, 0x400 ;  /* 0x00000400002c7882 */ /* 0x000fe40000000000 */
[----:B------:R-:W1:Y:S01]  /*4e50*/  LDC.64 R78, c[0x0][0x8b0] ;  /* 0x00022c00ff4e7b82 */ /* 0x000e620000000a00 */
[----:B------:R-:W-:Y:S01]  /*4e60*/  ULEA UR44, UR47, UR44, 0x18 ;  /* 0x0000002c2f2c7291 */ /* 0x000fe2000f8ec0ff */
[----:B------:R-:W-:Y:S01]  /*4e70*/  LOP3.LUT R6, R2, 0xc0, RZ, 0xc0, !PT ;  /* 0x000000c002067812 */ /* 0x000fe200078ec0ff */
[----:B------:R-:W2:Y:S01]  /*4e80*/  LDCU.64 UR6, c[0x0][0x890] ;  /* 0x00011200ff0677ac */ /* 0x000ea20008000a00 */
[----:B------:R-:W-:Y:S01]  /*4e90*/  LOP3.LUT R92, R94, 0x2, RZ, 0xc0, !PT ;  /* 0x000000025e5c7812 */ /* 0x000fe200078ec0ff */
[----:B------:R-:W-:Y:S01]  /*4ea0*/  IMAD.MOV.U32 R90, RZ, RZ, 0x1 ;  /* 0x00000001ff5a7424 */ /* 0x000fe200078e00ff */
[----:B------:R-:W-:Y:S01]  /*4eb0*/  LOP3.LUT R93, R6, 0x18, R93, 0xf8, !PT ;  /* 0x00000018065d7812 */ /* 0x000fe200078ef85d */
[----:B------:R-:W-:Y:S01]  /*4ec0*/  UIADD3 UR4, UPT, UPT, UR44, 0x200, URZ ;  /* 0x000002002c047890 */ /* 0x000fe2000fffe0ff */
[----:B------:R-:W3:Y:S01]  /*4ed0*/  LDC.64 R76, c[0x0][0x8a8] ;  /* 0x00022a00ff4c7b82 */ /* 0x000ee20000000a00 */
[----:B------:R-:W-:Y:S01]  /*4ee0*/  LOP3.LUT R37, R37, 0x600000, RZ, 0xc0, !PT ;  /* 0x0060000025257812 */ /* 0x000fe200078ec0ff */
[----:B------:R-:W-:Y:S01]  /*4ef0*/  IMAD.MOV.U32 R36, RZ, RZ, RZ ;  /* 0x000000ffff247224 */ /* 0x000fe200078e00ff */
[----:B------:R-:W-:-:S02]  /*4f00*/  LOP3.LUT R93, R93, 0xf20, R2, 0xf8, !PT ;  /* 0x00000f205d5d7812 */ /* 0x000fc400078ef802 */
[----:B------:R-:W-:Y:S01]  /*4f10*/  CS2R R88, SRZ ;  /* 0x0000000000587805 */ /* 0x000fe2000001ff00 */
[----:B------:R-:W-:Y:S01]  /*4f20*/  IMAD.U32 R84, RZ, RZ, UR4 ;  /* 0x00000004ff547e24 */ /* 0x000fe2000f8e00ff */
[----:B------:R-:W-:Y:S01]  /*4f30*/  LOP3.LUT R94, R94, 0x4, RZ, 0xc0, !PT ;  /* 0x000000045e5e7812 */ /* 0x000fe200078ec0ff */
[----:B------:R-:W4:Y:S01]  /*4f40*/  LDCU UR60, c[0x0][0x370] ;  /* 0x00006e00ff3c77ac */ /* 0x000f220008000800 */
[----:B------:R-:W4:Y:S02]  /*4f50*/  LDS R0, [UR44+0x120] ;  /* 0x0001202cff007984 */ /* 0x000f240008000800 */
[----:B------:R-:W-:Y:S01]  /*4f60*/  LEA R93, R93, R84, 0x1 ;  /* 0x000000545d5d7211 */ /* 0x000fe200078e08ff */
[----:B------:R-:W1:Y:S01]  /*4f70*/  LDCU UR43, c[0x0][0xb0c] ;  /* 0x00016180ff2b77ac */ /* 0x000e620008000800 */
[----:B--2---:R-:W-:Y:S01]  /*4f80*/  IMAD.U32 R97, RZ, RZ, UR6 ;  /* 0x00000006ff617e24 */ /* 0x004fe2000f8e00ff */
[----:B------:R-:W-:Y:S02]  /*4f90*/  MOV R96, UR7 ;  /* 0x0000000700607c02 */ /* 0x000fe40008000f00 */
[--C-:B------:R-:W-:Y:S01]  /*4fa0*/  IMAD R92, R92, -0x10, R93.reuse ;  /* 0xfffffff05c5c7824 */ /* 0x100fe200078e025d */
[----:B------:R-:W2:Y:S01]  /*4fb0*/  LDCU UR39, c[0x0][0xb30] ;  /* 0x00016600ff2777ac */ /* 0x000ea20008000800 */
[----:B------:R-:W-:Y:S01]  /*4fc0*/  IMAD R91, R94, -0x10, R93 ;  /* 0xfffffff05e5b7824 */ /* 0x000fe200078e025d */
[----:B------:R-:W1:Y:S01]  /*4fd0*/  LDCU.64 UR54, c[0x0][0x888] ;  /* 0x00011100ff3677ac */ /* 0x000e620008000a00 */
[----:B------:R-:W1:Y:S01]  /*4fe0*/  LDCU.64 UR40, c[0x0][0xb28] ;  /* 0x00016500ff2877ac */ /* 0x000e620008000a00 */
[----:B------:R-:W1:Y:S01]  /*4ff0*/  LDCU.128 UR56, c[0x0][0xb10] ;  /* 0x00016200ff3877ac */ /* 0x000e620008000c00 */
[----:B------:R-:W1:Y:S01]  /*5000*/  LDCU UR53, c[0x0][0x374] ;  /* 0x00006e80ff3577ac */ /* 0x000e620008000800 */
[----:B------:R-:W-:Y:S01]  /*5010*/  UMOV UR52, URZ ;  /* 0x000000ff00347c82 */ /* 0x000fe20008000000 */
[----:B------:R-:W-:Y:S01]  /*5020*/  UMOV UR46, URZ ;  /* 0x000000ff002e7c82 */ /* 0x000fe20008000000 */
[----:B-1234-:R-:W-:-:S07]  /*5030*/  IMAD.IADD R37, R0, 0x1, R37 ;  /* 0x0000000100257824 */ /* 0x01efce00078e0225 */
.L_x_131:
[----:B------:R-:W-:Y:S02]  /*5040*/  LEA R3, R86, UR44, 0x3 ;  /* 0x0000002c56037c11 */ /* 0x000fe4000f8e18ff */
[----:B------:R-:W-:Y:S02]  /*5050*/  SHF.L.U32 R0, R88, 0x1f, RZ ;  /* 0x0000001f58007819 */ /* 0x000fe400000006ff */
[----:B------:R-:W-:Y:S02]  /*5060*/  LEA R5, R86, UR44, 0x4 ;  /* 0x0000002c56057c11 */ /* 0x000fe4000f8e20ff */
[----:B-1----:R-:W1:Y:S02]  /*5070*/  SYNCS.PHASECHK.TRANS64.TRYWAIT P0, [R3+URZ+0x70], R0 ;  /* 0x00007000030075a7 */ /* 0x002e6400080011ff */
[----:B-12---:R-:W-:Y:S05]  /*5080*/  @!P0 BRA `(.L_x_88) ;  /* 0x0000004800bc8947 */ /* 0x006fea0003800000 */
.L_x_175:
        /* <DEDUP_REMOVED lines=11> */
[----:B------:R-:W-:Y:S01]  /*5140*/  PLOP3.LUT P0, PT, PT, PT, UP1, 0x80, 0x8 ;  /* 0x000000000008781c */ /* 0x000fe20003f0f018 */
[----:B------:R-:W-:Y:S11]  /*5150*/  UP2UR UR62, UPR, URZ, 0x2 ;  /* 0x00000002ff3e7883 */ /* 0x000ff60008000000 */
[----:B------:R-:W-:Y:S01]  /*5160*/  @!UPT UIADD3 URZ, UPT, UPT, URZ, URZ, URZ ;  /* 0x000000fffffff290 */ /* 0x000fe2000fffe0ff */
[----:B-1----:R-:W-:Y:S02]  /*5170*/  @P0 SHF.R.U32.HI R0, RZ, 0x10, R5 ;  /* 0x00000010ff000819 */ /* 0x002fe40000011605 */
        /* <DEDUP_REMOVED lines=12> */
[----:B------:R-:W2:Y:S01]  /*5240*/  LDCU UR12, c[0x0][0xb20] ;  /* 0x00016400ff0c77ac */ /* 0x000ea20008000800 */
[----:B------:R-:W-:Y:S02]  /*5250*/  UIMAD.WIDE.U32 UR4, UR53, UR59, URZ ;  /* 0x0000003b350472a5 */ /* 0x000fe4000f8e00ff */
[----:B------:R-:W-:Y:S02]  /*5260*/  UIMAD.WIDE.U32 UR6, UR60, UR56, URZ ;  /* 0x000000383c0672a5 */ /* 0x000fe4000f8e00ff */
[----:B------:R-:W-:Y:S02]  /*5270*/  UISETP.NE.AND UP0, UPT, UR58, 0x1, UPT ;  /* 0x000000013a00788c */ /* 0x000fe4000bf05270 */
[----:B------:R-:W-:Y:S02]  /*5280*/  UIMAD.WIDE.U32 UR8, UR37, UR59, URZ ;  /* 0x0000003b250872a5 */ /* 0x000fe4000f8e00ff */
[----:B------:R-:W-:Y:S02]  /*5290*/  UIMAD.WIDE.U32 UR10, UR38, UR56, URZ ;  /* 0x00000038260a72a5 */ /* 0x000fe4000f8e00ff */
[----:B------:R-:W-:Y:S02]  /*52a0*/  UISETP.NE.AND UP1, UPT, UR43, 0x1, UPT ;  /* 0x000000012b00788c */ /* 0x000fe4000bf25270 */
[----:B------:R-:W-:Y:S01]  /*52b0*/  UISETP.NE.AND UP2, UPT, UR42, 0x1, UPT ;  /* 0x000000012a00788c */ /* 0x000fe2000bf45270 */
[----:B------:R-:W-:Y:S02]  /*52c0*/  UMOV UR4, UR5 ;  /* 0x0000000500047c82 */ /* 0x000fe40008000000 */
[----:B--2---:R-:W-:Y:S03]  /*52d0*/  USHF.R.U32.HI UR5, URZ, UR12, UR4 ;  /* 0x0000000cff057299 */ /* 0x004fe60008011604 */
[----:B------:R-:W-:Y:S02]  /*52e0*/  UMOV UR4, UR7 ;  /* 0x0000000700047c82 */ /* 0x000fe40008000000 */
[----:B------:R-:W-:Y:S02]  /*52f0*/  USHF.R.U32.HI UR7, URZ, UR57, UR4 ;  /* 0x00000039ff077299 */ /* 0x000fe40008011604 */
[----:B------:R-:W-:Y:S02]  /*5300*/  USEL UR4, UR53, UR5, !UP0 ;  /* 0x0000000535047287 */ /* 0x000fe4000c000000 */
[----:B------:R-:W-:Y:S01]  /*5310*/  USEL UR7, UR60, UR7, !UP1 ;  /* 0x000000073c077287 */ /* 0x000fe2000c800000 */
[----:B------:R-:W-:Y:S01]  /*5320*/  UMOV UR5, UR9 ;  /* 0x0000000900057c82 */ /* 0x000fe20008000000 */
[----:B------:R-:W-:Y:S02]  /*5330*/  UIMAD.WIDE.U32 UR8, UR4, UR40, URZ ;  /* 0x00000028040872a5 */ /* 0x000fe4000f8e00ff */
[----:B------:R-:W-:Y:S03]  /*5340*/  USHF.R.U32.HI UR6, URZ, UR12, UR5 ;  /* 0x0000000cff067299 */ /* 0x000fe60008011605 */
[----:B------:R-:W-:Y:S01]  /*5350*/  UMOV UR5, UR11 ;  /* 0x0000000b00057c82 */ /* 0x000fe20008000000 */
[----:B------:R-:W-:Y:S02]  /*5360*/  UIMAD.WIDE.U32 UR10, UR7, UR40, URZ ;  /* 0x00000028070a72a5 */ /* 0x000fe4000f8e00ff */
[----:B------:R-:W-:Y:S02]  /*5370*/  USHF.R.U32.HI UR12, URZ, UR57, UR5 ;  /* 0x00000039ff0c7299 */ /* 0x000fe40008011605 */
[----:B------:R-:W-:Y:S01]  /*5380*/  USEL UR6, UR37, UR6, !UP0 ;  /* 0x0000000625067287 */ /* 0x000fe2000c000000 */
[----:B------:R-:W-:Y:S02]  /*5390*/  UMOV UR5, UR9 ;  /* 0x0000000900057c82 */ /* 0x000fe40008000000 */
[----:B------:R-:W-:Y:S01]  /*53a0*/  UMOV UR10, UR11 ;  /* 0x0000000b000a7c82 */ /* 0x000fe20008000000 */
[----:B------:R-:W-:Y:S02]  /*53b0*/  @UP2 USHF.R.U32.HI UR4, URZ, UR41, UR5 ;  /* 0x00000029ff042299 */ /* 0x000fe40008011605 */
[----:B------:R-:W-:Y:S02]  /*53c0*/  @UP2 USHF.R.U32.HI UR7, URZ, UR41, UR10 ;  /* 0x00000029ff072299 */ /* 0x000fe4000801160a */
[----:B------:R-:W-:Y:S02]  /*53d0*/  UIMAD UR4, UR42, UR4, URZ ;  /* 0x000000042a0472a4 */ /* 0x000fe4000f8e02ff */
        /* <DEDUP_REMOVED lines=8> */
[----:B------:R-:W-:Y:S02]  /*5460*/  USEL UR11, UR6, UR4, !UP2 ;  /* 0x00000004060b7287 */ /* 0x000fe4000d000000 */
[----:B------:R-:W-:Y:S02]  /*5470*/  UIADD3 UR8, UPT, UPT, -UR5, URZ, URZ ;  /* 0x000000ff05087290 */ /* 0x000fe4000fffe1ff */
[----:B------:R-:W-:Y:S01]  /*5480*/  UIADD3 UR10, UPT, UPT, -UR11, URZ, URZ ;  /* 0x000000ff0b0a7290 */ /* 0x000fe2000fffe1ff */
[----:B------:R-:W-:Y:S01]  /*5490*/  @!UP0 UMOV UR4, UR9 ;  /* 0x0000000900048c82 */ /* 0x000fe20008000000 */
[----:B------:R-:W-:Y:S02]  /*54a0*/  UIADD3 UR9, UPT, UPT, -UR6, URZ, URZ ;  /* 0x000000ff06097290 */ /* 0x000fe4000fffe1ff */
[----:B------:R-:W-:Y:S02]  /*54b0*/  @!UP0 USHF.R.U32.HI UR4, URZ, UR41, UR4 ;  /* 0x00000029ff048299 */ /* 0x000fe40008011604 */
[----:B------:R-:W-:Y:S02]  /*54c0*/  UIMAD UR10, UR42, UR10, UR6 ;  /* 0x0000000a2a0a72a4 */ /* 0x000fe4000f8e0206 */
[----:B------:R-:W-:Y:S04]  /*54d0*/  @!UP0 USEL UR4, UR5, UR4, !UP2 ;  /* 0x0000000405048287 */ /* 0x000fe8000d000000 */
[----:B------:R-:W-:Y:S02]  /*54e0*/  @!UP0 UIMAD UR10, UR7, UR10, UR4 ;  /* 0x0000000a070a82a4 */ /* 0x000fe4000f8e0204 */
[----:B------:R-:W-:Y:S02]  /*54f0*/  @!UP0 UIADD3 UR11, UPT, UPT, UR11, -UR4, URZ ;  /* 0x800000040b0b8290 */ /* 0x000fe4000fffe0ff */
[----:B------:R-:W-:Y:S02]  /*5500*/  UIMAD UR7, UR43, UR8, UR38 ;  /* 0x000000082b0772a4 */ /* 0x000fe4000f8e0226 */
[----:B------:R-:W-:Y:S02]  /*5510*/  @!UP0 UIMAD UR6, UR11, UR42, UR5 ;  /* 0x0000002a0b0682a4 */ /* 0x000fe4000f8e0205 */
[----:B------:R-:W-:Y:S01]  /*5520*/  UIMAD UR4, UR58, UR9, UR37 ;  /* 0x000000093a0472a4 */ /* 0x000fe2000f8e0225 */
[----:B------:R-:W-:Y:S02]  /*5530*/  @!UP0 UMOV UR5, UR10 ;  /* 0x0000000a00058c82 */ /* 0x000fe40008000000 */
[----:B------:R-:W-:Y:S02]  /*5540*/  UIMAD UR38, UR5, UR43, UR7 ;  /* 0x0000002b052672a4 */ /* 0x000fe4000f8e0207 */
[----:B------:R-:W-:Y:S11]  /*5550*/  UIMAD UR37, UR6, UR58, UR4 ;  /* 0x0000003a062572a4 */ /* 0x000ff6000f8e0204 */
[----:B------:R-:W-:Y:S01]  /*5560*/  @!UPT UIADD3 URZ, UPT, UPT, URZ, URZ, URZ ;  /* 0x000000fffffff290 */ /* 0x000fe2000fffe0ff */
.L_x_89:
[----:B------:R-:W-:Y:S01]  /*5570*/  UISETP.NE.AND UP0, UPT, UR39, 0x1, UPT ;  /* 0x000000012700788c */ /* 0x000fe2000bf05270 */
[----:B------:R-:W-:Y:S01]  /*5580*/  LOP3.LUT P0, RZ, R84, 0x1b0, RZ, 0xc0, !PT ;  /* 0x000001b054ff7812 */ /* 0x000fe2000780c0ff */
[----:B------:R-:W-:Y:S01]  /*5590*/  USHF.L.U32 UR50, UR16, 0x7, URZ ;  /* 0x0000000710327899 */ /* 0x000fe200080006ff */
[----:B------:R-:W-:Y:S01]  /*55a0*/  BSSY.RECONVERGENT B6, `(.L_x_90) ;  /* 0x0000034000067945 */ /* 0x000fe20003800200 */
[----:B------:R-:W-:Y:S01]  /*55b0*/  USHF.L.U32 UR49, UR20, 0x7, URZ ;  /* 0x0000000714317899 */ /* 0x000fe200080006ff */
[----:B------:R-:W-:Y:S06]  /*55c0*/  IADD3 R86, PT, PT, R86, 0x1, RZ ;  /* 0x0000000156567810 */ /* 0x000fec0007ffe0ff */
[----:B------:R-:W2:Y:S01]  /*55d0*/  @!UP0 LDCU.128 UR12, c[0x0][0xb10] ;  /* 0x00016200ff0c87ac */ /* 0x000ea20008000c00 */
[----:B------:R-:W3:Y:S01]  /*55e0*/  @!UP0 LDCU UR5, c[0x0][0xb0c] ;  /* 0x00016180ff0587ac */ /* 0x000ee20008000800 */
[----:B------:R-:W4:Y:S01]  /*55f0*/  @!UP0 LDCU UR10, c[0x0][0xb20] ;  /* 0x00016400ff0a87ac */ /* 0x000f220008000800 */
[----:B--2---:R-:W-:Y:S02]  /*5600*/  UIMAD.WIDE.U32 UR8, UR38, UR12, URZ ;  /* 0x0000000c260872a5 */ /* 0x004fe4000f8e00ff */
[----:B------:R-:W-:Y:S02]  /*5610*/  UIMAD.WIDE.U32 UR6, UR37, UR15, URZ ;  /* 0x0000000f250672a5 */ /* 0x000fe4000f8e00ff */
[----:B------:R-:W-:Y:S03]  /*5620*/  @!UP0 UISETP.NE.AND UP1, UPT, UR14, 0x1, UPT ;  /* 0x000000010e00888c */ /* 0x000fe6000bf25270 */
[----:B------:R-:W-:Y:S01]  /*5630*/  @!UP0 UMOV UR4, UR9 ;  /* 0x0000000900048c82 */ /* 0x000fe20008000000 */
[----:B---3--:R-:W-:Y:S02]  /*5640*/  @!UP0 UISETP.NE.AND UP2, UPT, UR5, 0x1, UPT ;  /* 0x000000010500888c */ /* 0x008fe4000bf45270 */
[----:B------:R-:W-:Y:S01]  /*5650*/  @!UP0 USHF.R.U32.HI UR4, URZ, UR13, UR4 ;  /* 0x0000000dff048299 */ /* 0x000fe20008011604 */
[----:B------:R-:W-:Y:S02]  /*5660*/  @!UP0 UMOV UR6, UR7 ;  /* 0x0000000700068c82 */ /* 0x000fe40008000000 */
[----:B----4-:R-:W-:Y:S02]  /*5670*/  @!UP0 USHF.R.U32.HI UR6, URZ, UR10, UR6 ;  /* 0x0000000aff068299 */ /* 0x010fe40008011606 */
[----:B------:R-:W-:Y:S02]  /*5680*/  @!UP0 USEL UR7, UR38, UR4, !UP2 ;  /* 0x0000000426078287 */ /* 0x000fe4000d000000 */
[----:B------:R-:W-:Y:S04]  /*5690*/  @!UP0 USEL UR6, UR37, UR6, !UP1 ;  /* 0x0000000625068287 */ /* 0x000fe8000c800000 */
[----:B------:R-:W-:Y:S02]  /*56a0*/  @!UP0 UIADD3 UR4, UPT, UPT, -UR7, UR6, URZ ;  /* 0x0000000607048290 */ /* 0x000fe4000fffe1ff */
[----:B------:R-:W-:Y:S02]  /*56b0*/  @!UP0 UIADD3 UR6, UPT, UPT, UR7, -UR6, URZ ;  /* 0x8000000607068290 */ /* 0x000fe4000fffe0ff */
[----:B------:R-:W-:Y:S02]  /*56c0*/  @!UP0 UIMAD UR38, UR4, UR5, UR38 ;  /* 0x00000005042682a4 */ /* 0x000fe4000f8e0226 */
[----:B------:R-:W-:Y:S01]  /*56d0*/  @!UP0 UIMAD UR37, UR6, UR14, UR37 ;  /* 0x0000000e062582a4 */ /* 0x000fe2000f8e0225 */
[----:B------:R-:W-:Y:S11]  /*56e0*/  @!P0 BRA `(.L_x_91) ;  /* 0x00000000007c8947 */ /* 0x000ff60003800000 */
[----:B------:R-:W2:Y:S01]  /*56f0*/  LDCU.64 UR8, c[0x4][0x80] ;  /* 0x01001000ff0877ac */ /* 0x000ea20008000a00 */
[----:B------:R-:W-:Y:S01]  /*5700*/  MOV R2, 0x0 ;  /* 0x0000000000027802 */ /* 0x000fe20000000f00 */
[----:B------:R-:W-:Y:S02]  /*5710*/  HFMA2 R12, -RZ, RZ, 0, 5.9604644775390625e-08 ;  /* 0x00000001ff0c7431 */ /* 0x000fe400000001ff */
[----:B------:R-:W-:Y:S01]  /*5720*/  IMAD.MOV.U32 R8, RZ, RZ, 0x70 ;  /* 0x00000070ff087424 */ /* 0x000fe200078e00ff */
[----:B------:R3:W4:Y:S01]  /*5730*/  LDC.64 R14, c[0x4][R2] ;  /* 0x01000000020e7b82 */ /* 0x0007220000000a00 */
[----:B------:R-:W1:Y:S01]  /*5740*/  LDCU.64 UR6, c[0x4][0x88] ;  /* 0x01001100ff0677ac */ /* 0x000e620008000a00 */
[----:B------:R-:W-:Y:S01]  /*5750*/  IMAD.MOV.U32 R13, RZ, RZ, RZ ;  /* 0x000000ffff0d7224 */ /* 0x000fe200078e00ff */
[----:B------:R-:W1:Y:S01]  /*5760*/  LDCU.64 UR4, c[0x4][0x8] ;  /* 0x01000100ff0477ac */ /* 0x000e620008000a00 */
[----:B--2---:R-:W-:Y:S01]  /*5770*/  MOV R5, UR9 ;  /* 0x0000000900057c02 */ /* 0x004fe20008000f00 */
[----:B------:R-:W-:Y:S01]  /*5780*/  IMAD.U32 R4, RZ, RZ, UR8 ;  /* 0x00000008ff047e24 */ /* 0x000fe2000f8e00ff */
[----:B-1----:R-:W-:Y:S01]  /*5790*/  MOV R7, UR7 ;  /* 0x0000000700077c02 */ /* 0x002fe20008000f00 */
[----:B------:R-:W-:Y:S01]  /*57a0*/  IMAD.U32 R6, RZ, RZ, UR6 ;  /* 0x00000006ff067e24 */ /* 0x000fe2000f8e00ff */
[----:B------:R-:W-:Y:S01]  /*57b0*/  MOV R11, UR5 ;  /* 0x00000005000b7c02 */ /* 0x000fe20008000f00 */
[----:B------:R-:W-:Y:S02]  /*57c0*/  IMAD.U32 R10, RZ, RZ, UR4 ;  /* 0x00000004ff0a7e24 */ /* 0x000fe4000f8e00ff */
[----:B------:R-:W-:Y:S07]  /*57d0*/  LEPC R20, `(.L_x_92) ;  /* 0x000000001014794e */ /* 0x000fee0000000000 */
[----:B---345:R-:W-:Y:S05]  /*57e0*/  CALL.ABS.NOINC R14 ;  /* 0x000000000e007343 */ /* 0x038fea0003c00000 */
.L_x_92:
[----:B------:R-:W1:Y:S01]  /*57f0*/  LDCU.64 UR8, c[0x4][0x80] ;  /* 0x01001000ff0877ac */ /* 0x000e620008000a00 */
[----:B------:R-:W2:Y:S01]  /*5800*/  LDC.64 R2, c[0x4][R2] ;  /* 0x0100000002027b82 */ /* 0x000ea20000000a00 */
[----:B------:R-:W-:Y:S02]  /*5810*/  HFMA2 R12, -RZ, RZ, 0, 5.9604644775390625e-08 ;  /* 0x00000001ff0c7431 */ /* 0x000fe400000001ff */
[----:B------:R-:W-:Y:S02]  /*5820*/  IMAD.MOV.U32 R8, RZ, RZ, 0x70 ;  /* 0x00000070ff087424 */ /* 0x000fe400078e00ff */
[----:B------:R-:W-:Y:S01]  /*5830*/  IMAD.MOV.U32 R13, RZ, RZ, RZ ;  /* 0x000000ffff0d7224 */ /* 0x000fe200078e00ff */
[----:B------:R-:W3:Y:S01]  /*5840*/  LDCU.64 UR6, c[0x4][0x88] ;  /* 0x01001100ff0677ac */ /* 0x000ee20008000a00 */
[----:B------:R-:W4:Y:S01]  /*5850*/  LDCU.64 UR4, c[0x4][0x8] ;  /* 0x01000100ff0477ac */ /* 0x000f220008000a00 */
[----:B-1----:R-:W-:Y:S02]  /*5860*/  MOV R4, UR8 ;  /* 0x0000000800047c02 */ /* 0x002fe40008000f00 */
[----:B------:R-:W-:Y:S02]  /*5870*/  MOV R5, UR9 ;  /* 0x0000000900057c02 */ /* 0x000fe40008000f00 */
[----:B---3--:R-:W-:Y:S01]  /*5880*/  MOV R7, UR7 ;  /* 0x0000000700077c02 */ /* 0x008fe20008000f00 */
[----:B------:R-:W-:Y:S01]  /*5890*/  IMAD.U32 R6, RZ, RZ, UR6 ;  /* 0x00000006ff067e24 */ /* 0x000fe2000f8e00ff */
[----:B----4-:R-:W-:Y:S01]  /*58a0*/  MOV R11, UR5 ;  /* 0x00000005000b7c02 */ /* 0x010fe20008000f00 */
[----:B------:R-:W-:Y:S02]  /*58b0*/  IMAD.U32 R10, RZ, RZ, UR4 ;  /* 0x00000004ff0a7e24 */ /* 0x000fe4000f8e00ff */
[----:B------:R-:W-:Y:S07]  /*58c0*/  LEPC R20, `(.L_x_91) ;  /* 0x000000001014794e */ /* 0x000fee0000000000 */
[----:B--2---:R-:W-:Y:S05]  /*58d0*/  CALL.ABS.NOINC R2 ;  /* 0x0000000002007343 */ /* 0x004fea0003c00000 */
.L_x_91:
[----:B------:R-:W-:Y:S05]  /*58e0*/  BSYNC.RECONVERGENT B6 ;  /* 0x0000000000067941 */ /* 0x000fea0003800200 */
.L_x_90:
[----:B------:R-:W-:Y:S02]  /*58f0*/  R2UR UR6, R83 ;  /* 0x00000000530672ca */ /* 0x000fe400000e0000 */
[----:B------:R-:W-:Y:S02]  /*5900*/  R2UR UR5, R97 ;  /* 0x00000000610572ca */ /* 0x000fe400000e0000 */
[----:B------:R-:W-:Y:S02]  /*5910*/  R2UR UR4, R96 ;  /* 0x00000000600472ca */ /* 0x000fe400000e0000 */
[----:B------:R-:W-:Y:S02]  /*5920*/  ISETP.NE.U32.AND P4, PT, R78, RZ, PT ;  /* 0x000000ff4e00720c */ /* 0x000fe40003f85070 */
[----:B------:R-:W-:Y:S02]  /*5930*/  ISETP.NE.U32.AND P2, PT, RZ, UR54, PT ;  /* 0x00000036ff007c0c */ /* 0x000fe4000bf45070 */
[----:B------:R-:W-:Y:S02]  /*5940*/  ISETP.NE.AND.EX P4, PT, R79, RZ, PT, P4 ;  /* 0x000000ff4f00720c */ /* 0x000fe40003f85340 */
[----:B------:R-:W-:Y:S01]  /*5950*/  ISETP.NE.AND.EX P2, PT, RZ, UR55, PT, P2 ;  /* 0x00000037ff007c0c */ /* 0x000fe2000bf45320 */
[----:B------:R-:W-:Y:S02]  /*5960*/  UISETP.NE.AND UP2, UPT, UR6, URZ, UPT ;  /* 0x000000ff0600728c */ /* 0x000fe4000bf45270 */
[----:B------:R-:W-:Y:S04]  /*5970*/  UISETP.NE.U32.AND UP0, UPT, UR5, URZ, UPT ;  /* 0x000000ff0500728c */ /* 0x000fe8000bf05070 */
[----:B------:R-:W-:Y:S01]  /*5980*/  UISETP.NE.AND.EX UP1, UPT, UR4, URZ, UPT, UP0 ;  /* 0x000000ff0400728c */ /* 0x000fe2000bf25300 */
[----:B------:R-:W-:Y:S01]  /*5990*/  PLOP3.LUT P1, PT, PT, PT, UP2, 0x80, 0x8 ;  /* 0x000000000008781c */ /* 0x000fe20003f2f028 */
[----:B------:R-:W-:Y:S03]  /*59a0*/  UPLOP3.LUT UP0, UPT, UPT, UPT, UPT, 0x40, 0x4 ;  /* 0x000000000004789c */ /* 0x000fe60003f0e870 */
[----:B------:R-:W-:Y:S06]  /*59b0*/  @UP2 UPLOP3.LUT UP0, UPT, UPT, UPT, UP1, 0x80, 0x8 ;  /* 0x000000000008289c */ /* 0x000fec0003f0f010 */
[----:B------:R-:W-:Y:S01]  /*59c0*/  PLOP3.LUT P0, PT, PT, PT, UP0, 0x80, 0x8 ;  /* 0x000000000008781c */ /* 0x000fe20003f0f008 */
[----:B------:R-:W-:Y:S01]  /*59d0*/  @!UPT UIADD3 URZ, UPT, UPT, URZ, URZ, URZ ;  /* 0x000000fffffff290 */ /* 0x000fe2000fffe0ff */
[----:B------:R-:W-:Y:S11]  /*59e0*/  BRA.U !UP1, `(.L_x_93) ;  /* 0x0000000109407547 */ /* 0x000ff6000b800000 */
[----:B------:R-:W-:Y:S01]  /*59f0*/  UISETP.NE.U32.AND UP0, UPT, UR54, URZ, UPT ;  /* 0x000000ff3600728c */ /* 0x000fe2000bf05070 */
[----:B------:R-:W-:Y:S01]  /*5a00*/  R2UR UR6, R97 ;  /* 0x00000000610672ca */ /* 0x000fe200000e0000 */
[----:B------:R-:W2:Y:S01]  /*5a10*/  LDCU.64 UR8, c[0x0][0x358] ;  /* 0x00006b00ff0877ac */ /* 0x000ea20008000a00 */
[----:B------:R-:W-:Y:S02]  /*5a20*/  HFMA2 R80, -RZ, RZ, 0, 5.9604644775390625e-08 ;  /* 0x00000001ff507431 */ /* 0x000fe400000001ff */
[----:B-1----:R-:W-:Y:S01]  /*5a30*/  IMAD.MOV.U32 R0, RZ, RZ, 0x1 ;  /* 0x00000001ff007424 */ /* 0x002fe200078e00ff */
[----:B------:R-:W-:Y:S06]  /*5a40*/  UISETP.NE.AND.EX UP0, UPT, UR55, URZ, UPT, UP0 ;  /* 0x000000ff3700728c */ /* 0x000fec000bf05300 */
[----:B------:R-:W-:Y:S05]  /*5a50*/  PLOP3.LUT P3, PT, PT, PT, UP0, 0x80, 0x8 ;  /* 0x000000000008781c */ /* 0x000fea0003f6f008 */
[----:B------:R-:W1:Y:S01]  /*5a60*/  @UP0 LDCU.64 UR4, c[0x0][0x888] ;  /* 0x00011100ff0407ac */ /* 0x000e620008000a00 */
[----:B------:R-:W-:Y:S07]  /*5a70*/  @UP0 UIMAD UR6, UR36, UR6, URZ ;  /* 0x00000006240602a4 */ /* 0x000fee000f8e02ff */
[----:B------:R-:W-:Y:S01]  /*5a80*/  @!P3 PRMT R80, R0, 0x7610, R80 ;  /* 0x000076100050b816 */ /* 0x000fe20000000050 */
[----:B-1----:R-:W-:Y:S06]  /*5a90*/  @UP0 UIMAD.WIDE UR4, UR6, 0x4, UR4 ;  /* 0x00000004060408a5 */ /* 0x002fec000f8e0204 */
[----:B------:R-:W-:Y:S02]  /*5aa0*/  IMAD.U32 R2, RZ, RZ, UR4 ;  /* 0x00000004ff027e24 */ /* 0x000fe4000f8e00ff */
[----:B------:R-:W-:Y:S03]  /*5ab0*/  IMAD.U32 R3, RZ, RZ, UR5 ;  /* 0x00000005ff037e24 */ /* 0x000fe6000f8e00ff */
[----:B------:R-:W1:Y:S02]  /*5ac0*/  @!UP0 LDCU UR4, c[0x0][0x880] ;  /* 0x00011000ff0487ac */ /* 0x000e640008000800 */
[----:B--2--5:R2:W5:Y:S02]  /*5ad0*/  @P3 LDG.E R41, desc[UR8][R2.64] ;  /* 0x0000000802293981 */ /* 0x024564000c1e1900 */
[----:B-12---:R-:W-:Y:S02]  /*5ae0*/  @!P3 MOV R41, UR4 ;  /* 0x000000040029bc02 */ /* 0x006fe40008000f00 */
.L_x_93:
[----:B------:R-:W-:Y:S05]  /*5af0*/  @!P4 BRA `(.L_x_94) ;  /* 0x000000000024c947 */ /* 0x000fea0003800000 */
[----:B------:R-:W-:Y:S01]  /*5b00*/  ISETP.NE.U32.AND P3, PT, R76, RZ, PT ;  /* 0x000000ff4c00720c */ /* 0x000fe20003f65070 */
[----:B------:R-:W2:Y:S03]  /*5b10*/  LDCU.64 UR4, c[0x0][0x358] ;  /* 0x00006b00ff0477ac */ /* 0x000ea60008000a00 */
[----:B------:R-:W-:Y:S11]  /*5b20*/  ISETP.NE.AND.EX P3, PT, R77, RZ, PT, P3 ;  /* 0x000000ff4d00720c */ /* 0x000ff60003f65330 */
[----:B------:R-:W-:Y:S02]  /*5b30*/  @!UPT UIADD3 URZ, UPT, UPT, URZ, URZ, URZ ;  /* 0x000000fffffff290 */ /* 0x000fe4000fffe0ff */
[----:B------:R-:W3:Y:S01]  /*5b40*/  @P3 LDC.64 R2, c[0x0][0x8a8] ;  /* 0x00022a00ff023b82 */ /* 0x000ee20000000a00 */
[----:B-1----:R-:W-:Y:S04]  /*5b50*/  @P3 IMAD R0, R78, UR36, RZ ;  /* 0x000000244e003c24 */ /* 0x002fe8000f8e02ff */
[----:B---3--:R-:W-:Y:S05]  /*5b60*/  @P3 IMAD.WIDE R2, R0, 0x4, R2 ;  /* 0x0000000400023825 */ /* 0x008fea00078e0202 */
[----:B--2--5:R2:W5:Y:S02]  /*5b70*/  @P3 LDG.E R38, desc[UR4][R2.64] ;  /* 0x0000000402263981 */ /* 0x024564000c1e1900 */
[----:B--2---:R-:W3:Y:S02]  /*5b80*/  @!P3 LDC R38, c[0x0][0x8a0] ;  /* 0x00022800ff26bb82 */ /* 0x004ee40000000800 */
.L_x_94:
[----:B-----5:R-:W-:Y:S01]  /*5b90*/  FSETP.NEU.AND P3, PT, R41, RZ, PT ;  /* 0x000000ff2900720b */ /* 0x020fe20003f6d000 */
[----:B------:R-:W-:Y:S01]  /*5ba0*/  BSSY B1, `(.L_x_95) ;  /* 0x0000039000017945 */ /* 0x000fe20003800000 */
[----:B------:R-:W-:Y:S01]  /*5bb0*/  SEL R3, RZ, 0xffffffff, P2 ;  /* 0xffffffffff037807 */ /* 0x000fe20001000000 */
[----:B------:R-:W-:Y:S01]  /*5bc0*/  IMAD.MOV.U32 R47, RZ, RZ, 0x1 ;  /* 0x00000001ff2f7424 */ /* 0x000fe200078e00ff */
[----:B------:R-:W-:Y:S01]  /*5bd0*/  @P1 LOP3.LUT P2, RZ, R80, 0xff, RZ, 0xc0, !PT ;  /* 0x000000ff50ff1812 */ /* 0x000fe2000784c0ff */
[----:B------:R-:W-:Y:S01]  /*5be0*/  IMAD R39, R36, 0x80, R37 ;  /* 0x0000008024277824 */ /* 0x000fe200078e0225 */
[----:B------:R-:W-:Y:S01]  /*5bf0*/  @P1 SEL R2, RZ, 0xffffffff, P3 ;  /* 0xffffffffff021807 */ /* 0x000fe20001800000 */
[----:B------:R-:W-:Y:S01]  /*5c00*/  IMAD R87, R94, -0x10, R92 ;  /* 0xfffffff05e577824 */ /* 0x000fe200078e025c */
[----:B------:R-:W-:Y:S01]  /*5c10*/  LOP3.LUT R90, R90, 0x1, RZ, 0x3c, !PT ;  /* 0x000000015a5a7812 */ /* 0x000fe200078e3cff */
[----:B------:R-:W-:Y:S01]  /*5c20*/  IMAD.MOV.U32 R46, RZ, RZ, RZ ;  /* 0x000000ffff2e7224 */ /* 0x000fe200078e00ff */
[----:B------:R-:W-:Y:S02]  /*5c30*/  @P0 SEL R2, R3, R2, !P2 ;  /* 0x0000000203020207 */ /* 0x000fe40005000000 */
[----:B------:R-:W-:Y:S02]  /*5c40*/  CS2R R74, SRZ ;  /* 0x00000000004a7805 */ /* 0x000fe4000001ff00 */
[----:B------:R-:W-:Y:S02]  /*5c50*/  LEA R99, R36, UR44, 0x3 ;  /* 0x0000002c24637c11 */ /* 0x000fe4000f8e18ff */
[----:B------:R-:W-:Y:S02]  /*5c60*/  CS2R R72, SRZ ;  /* 0x0000000000487805 */ /* 0x000fe4000001ff00 */
[----:B------:R-:W-:Y:S02]  /*5c70*/  @P1 LOP3.LUT R2, R2, 0x1, RZ, 0xc0, !PT ;  /* 0x0000000102021812 */ /* 0x000fe400078ec0ff */
[----:B------:R-:W-:Y:S02]  /*5c80*/  CS2R R66, SRZ ;  /* 0x0000000000427805 */ /* 0x000fe4000001ff00 */
[----:B-1----:R-:W-:Y:S02]  /*5c90*/  SHF.L.U32 R0, R89, 0x1f, RZ ;  /* 0x0000001f59007819 */ /* 0x002fe400000006ff */
[----:B------:R-:W-:Y:S02]  /*5ca0*/  CS2R R64, SRZ ;  /* 0x0000000000407805 */ /* 0x000fe4000001ff00 */
[----:B------:R-:W-:Y:S02]  /*5cb0*/  ISETP.NE.U32.OR P5, PT, R2, 0x1, !P1 ;  /* 0x000000010200780c */ /* 0x000fe40004fa5470 */
[----:B------:R-:W-:Y:S02]  /*5cc0*/  CS2R R58, SRZ ;  /* 0x00000000003a7805 */ /* 0x000fe4000001ff00 */
[----:B------:R-:W-:Y:S02]  /*5cd0*/  PLOP3.LUT P2, PT, PT, PT, UP1, 0x80, 0x8 ;  /* 0x000000000008781c */ /* 0x000fe40003f4f018 */
[----:B------:R-:W-:Y:S02]  /*5ce0*/  CS2R R56, SRZ ;  /* 0x0000000000387805 */ /* 0x000fe4000001ff00 */
[----:B------:R-:W-:Y:S02]  /*5cf0*/  LOP3.LUT P4, R85, R80, 0xff, RZ, 0xc0, !PT ;  /* 0x000000ff50557812 */ /* 0x000fe4000788c0ff */
[----:B------:R-:W-:Y:S02]  /*5d00*/  CS2R R50, SRZ ;  /* 0x0000000000327805 */ /* 0x000fe4000001ff00 */
[----:B------:R-:W-:Y:S02]  /*5d10*/  SEL R2, RZ, 0xffffffff, P3 ;  /* 0xffffffffff027807 */ /* 0x000fe40001800000 */
[----:B------:R-:W-:Y:S02]  /*5d20*/  CS2R R48, SRZ ;  /* 0x0000000000307805 */ /* 0x000fe4000001ff00 */
[----:B------:R-:W-:Y:S02]  /*5d30*/  P2R R98, PR, RZ, 0x20 ;  /* 0x00000020ff627803 */ /* 0x000fe40000000000 */
[----:B------:R-:W-:Y:S02]  /*5d40*/  @P5 SHF.L.U32 R4, R90, 0x1f, RZ ;  /* 0x0000001f5a045819 */ /* 0x000fe400000006ff */
[----:B------:R-:W-:Y:S02]  /*5d50*/  @P2 SEL R2, R3, R2, !P4 ;  /* 0x0000000203022207 */ /* 0x000fe40006000000 */
[----:B------:R-:W1:Y:S02]  /*5d60*/  @P5 SYNCS.PHASECHK.TRANS64.TRYWAIT P1, [UR44+0x20], R4 ;  /* 0x00002004ff0055a7 */ /* 0x000e64000802112c */
[----:B------:R-:W-:Y:S04]  /*5d70*/  LOP3.LUT R2, R2, 0x1, RZ, 0xc0, !PT ;  /* 0x0000000102027812 */ /* 0x000fe800078ec0ff */
[----:B------:R-:W-:Y:S04]  /*5d80*/  ISETP.NE.U32.AND P2, PT, R2, 0x1, PT ;  /* 0x000000010200780c */ /* 0x000fe80003f45070 */
[----:B------:R-:W-:Y:S01]  /*5d90*/  P2R R60, PR, RZ, 0x4 ;  /* 0x00000004ff3c7803 */ /* 0x000fe20000000000 */
[----:B------:R2:W4:Y:S01]  /*5da0*/  SYNCS.PHASECHK.TRANS64.TRYWAIT P0, [R99+URZ+0x90], R0 ;  /* 0x00009000630075a7 */ /* 0x00052200080011ff */
[----:B-1----:R-:W-:Y:S01]  /*5db0*/  @P5 SEL R47, RZ, 0x1, !P1 ;  /* 0x00000001ff2f5807 */ /* 0x002fe20004800000 */
[----:B--2---:R-:W-:Y:S06]  /*5dc0*/  @!P5 BRA `(.L_x_96) ;  /* 0x000000000058d947 */ /* 0x004fec0003800000 */
[----:B------:R-:W-:Y:S01]  /*5dd0*/  IMAD.MOV.U32 R75, RZ, RZ, RZ ;  /* 0x000000ffff4b7224 */ /* 0x000fe200078e00ff */
[----:B------:R-:W-:Y:S01]  /*5de0*/  ISETP.NE.AND P1, PT, R47, RZ, PT ;  /* 0x000000ff2f00720c */ /* 0x000fe20003f25270 */
[----:B------:R-:W-:Y:S01]  /*5df0*/  BSSY B0, `(.L_x_97) ;  /* 0x000000c000007945 */ /* 0x000fe20003800000 */
[----:B------:R-:W-:Y:S02]  /*5e00*/  CS2R R50, SRZ ;  /* 0x0000000000327805 */ /* 0x000fe4000001ff00 */
[----:B------:R-:W-:Y:S02]  /*5e10*/  CS2R R48, SRZ ;  /* 0x0000000000307805 */ /* 0x000fe4000001ff00 */
[----:B------:R-:W-:Y:S02]  /*5e20*/  CS2R R58, SRZ ;  /* 0x00000000003a7805 */ /* 0x000fe4000001ff00 */
[----:B------:R-:W-:Y:S02]  /*5e30*/  CS2R R56, SRZ ;  /* 0x0000000000387805 */ /* 0x000fe4000001ff00 */
[----:B------:R-:W-:Y:S02]  /*5e40*/  CS2R R66, SRZ ;  /* 0x0000000000427805 */ /* 0x000fe4000001ff00 */
[----:B------:R-:W-:Y:S02]  /*5e50*/  CS2R R64, SRZ ;  /* 0x0000000000407805 */ /* 0x000fe4000001ff00 */
[----:B------:R-:W-:Y:S01]  /*5e60*/  CS2R R72, SRZ ;  /* 0x0000000000487805 */ /* 0x000fe2000001ff00 */
[----:B------:R-:W-:Y:S06]  /*5e70*/  @P1 BRA `(.L_x_98) ;  /* 0x00000000000c1947 */ /* 0x000fec0003800000 */
[----:B------:R-:W-:Y:S04]  /*5e80*/  SHF.L.U32 R3, R90, 0x1f, RZ ;  /* 0x0000001f5a037819 */ /* 0x000fe800000006ff */
[----:B------:R-:W1:Y:S02]  /*5e90*/  SYNCS.PHASECHK.TRANS64.TRYWAIT P1, [UR44+0x20], R3 ;  /* 0x00002003ff0075a7 */ /* 0x000e64000802112c */
[----:B-1----:R-:W-:Y:S05]  /*5ea0*/  @!P1 BRA `(.L_x_99) ;  /* 0x0000003c00489947 */ /* 0x002fea0003800000 */
.L_x_98:
[----:B------:R-:W-:Y:S05]  /*5eb0*/  BSYNC B0 ;  /* 0x0000000000007941 */ /* 0x000fea0003800000 */
.L_x_97:
[----:B------:R-:W-:Y:S01]  /*5ec0*/  ISETP.NE.AND P1, PT, R60, RZ, PT ;  /* 0x000000ff3c00720c */ /* 0x000fe20003f25270 */
[----:B------:R-:W-:Y:S11]  /*5ed0*/  HFMA2 R46, -RZ, RZ, 0, 5.9604644775390625e-08 ;  /* 0x00000001ff2e7431 */ /* 0x000ff600000001ff */
[----:B------:R-:W-:Y:S01]  /*5ee0*/  @!UPT UIADD3 URZ, UPT, UPT, URZ, URZ, URZ ;  /* 0x000000fffffff290 */ /* 0x000fe2000fffe0ff */
[----:B------:R2:W1:Y:S04]  /*5ef0*/  @P1 LDS.128 R48, [R93] ;  /* 0x000000005d301984 */ /* 0x0004680000000c00 */
[----:B------:R2:W1:Y:S04]  /*5f00*/  @P1 LDS.128 R56, [R92+0x10] ;  /* 0x000010005c381984 */ /* 0x0004680000000c00 */
[----:B------:R2:W1:Y:S04]  /*5f10*/  @P1 LDS.128 R64, [R91+0x20] ;  /* 0x000020005b401984 */ /* 0x0004680000000c00 */
[----:B------:R2:W1:Y:S02]  /*5f20*/  @P1 LDS.128 R72, [R87+0x30] ;  /* 0x0000300057481984 */ /* 0x0004640000000c00 */
.L_x_96:
[----:B------:R-:W-:Y:S05]  /*5f30*/  BSYNC B1 ;  /* 0x0000000000017941 */ /* 0x000fea0003800000 */
.L_x_95:
[----:B-1----:R-:W-:Y:S04]  /*5f40*/  SHF.R.U32.HI R2, RZ, 0x15, R39 ;  /* 0x00000015ff027819 */ /* 0x002fe80000011627 */
[----:B------:R-:W-:Y:S01]  /*5f50*/  LOP3.LUT P1, RZ, R2, 0x3, R81, 0x48, !PT ;  /* 0x0000000302ff7812 */ /* 0x000fe20007824851 */
[----:B------:R-:W-:Y:S01]  /*5f60*/  @!UPT UIADD3 URZ, UPT, UPT, URZ, URZ, URZ ;  /* 0x000000fffffff290 */ /* 0x000fe2000fffe0ff */
[----:B----4-:R-:W-:Y:S11]  /*5f70*/  @P0 BRA `(.L_x_100) ;  /* 0x0000000000080947 */ /* 0x010ff60003800000 */
[----:B------:R-:W1:Y:S02]  /*5f80*/  SYNCS.PHASECHK.TRANS64.TRYWAIT P0, [R99+URZ+0x90], R0 ;  /* 0x00009000630075a7 */ /* 0x000e6400080011ff */
[----:B-1----:R-:W-:Y:S05]  /*5f90*/  @!P0 BRA `(.L_x_101) ;  /* 0x0000003c00248947 */ /* 0x002fea0003800000 */
.L_x_100:
[----:B------:R-:W-:Y:S05]  /*5fa0*/  @!P1 BRA `(.L_x_102) ;  /* 0x0000000000409947 */ /* 0x000fea0003800000 */
[----:B------:R-:W4:Y:S01]  /*5fb0*/  LDCU.64 UR8, c[0x4][0x70] ;  /* 0x01000e00ff0877ac */ /* 0x000f220008000a00 */
[----:B------:R-:W-:Y:S01]  /*5fc0*/  MOV R3, 0x0 ;  /* 0x0000000000037802 */ /* 0x000fe20000000f00 */
[----:B------:R-:W-:Y:S02]  /*5fd0*/  HFMA2 R12, -RZ, RZ, 0, 5.9604644775390625e-08 ;  /* 0x00000001ff0c7431 */ /* 0x000fe400000001ff */
[----:B------:R-:W-:Y:S02]  /*5fe0*/  IMAD.MOV.U32 R8, RZ, RZ, 0x192 ;  /* 0x00000192ff087424 */ /* 0x000fe400078e00ff */
[----:B------:R-:W-:Y:S01]  /*5ff0*/  IMAD.MOV.U32 R13, RZ, RZ, RZ ;  /* 0x000000ffff0d7224 */ /* 0x000fe200078e00ff */
[----:B------:R-:W5:Y:S01]  /*6000*/  LDCU.64 UR6, c[0x4][0x78] ;  /* 0x01000f00ff0677ac */ /* 0x000f620008000a00 */
[----:B------:R-:W1:Y:S01]  /*6010*/  LDC.64 R2, c[0x4][R3] ;  /* 0x0100000003027b82 */ /* 0x000e620000000a00 */
[----:B------:R-:W2:Y:S01]  /*6020*/  LDCU.64 UR4, c[0x4][0x10] ;  /* 0x01000200ff0477ac */ /* 0x000ea20008000a00 */
[----:B----4-:R-:W-:Y:S01]  /*6030*/  MOV R5, UR9 ;  /* 0x0000000900057c02 */ /* 0x010fe20008000f00 */
[----:B------:R-:W-:Y:S01]  /*6040*/  IMAD.U32 R4, RZ, RZ, UR8 ;  /* 0x00000008ff047e24 */ /* 0x000fe2000f8e00ff */
[----:B-----5:R-:W-:Y:S01]  /*6050*/  MOV R7, UR7 ;  /* 0x0000000700077c02 */ /* 0x020fe20008000f00 */
[----:B------:R-:W-:Y:S01]  /*6060*/  IMAD.U32 R6, RZ, RZ, UR6 ;  /* 0x00000006ff067e24 */ /* 0x000fe2000f8e00ff */
[----:B--2---:R-:W-:Y:S01]  /*6070*/  MOV R11, UR5 ;  /* 0x00000005000b7c02 */ /* 0x004fe20008000f00 */
[----:B------:R-:W-:Y:S02]  /*6080*/  IMAD.U32 R10, RZ, RZ, UR4 ;  /* 0x00000004ff0a7e24 */ /* 0x000fe4000f8e00ff */
[----:B------:R-:W-:Y:S07]  /*6090*/  LEPC R20, `(.L_x_102) ;  /* 0x000000001014794e */ /* 0x000fee0000000000 */
[----:B-1-3--:R-:W-:Y:S05]  /*60a0*/  CALL.ABS.NOINC R2 ;  /* 0x0000000002007343 */ /* 0x00afea0003c00000 */
.L_x_102:
[----:B------:R-:W-:Y:S05]  /*60b0*/  WARPSYNC.ALL ;  /* 0x0000000000007948 */ /* 0x000fea0003800000 */
[----:B------:R-:W-:Y:S01]  /*60c0*/  R2UR UR4, R39 ;  /* 0x00000000270472ca */ /* 0x000fe200000e0000 */
[--C-:B------:R-:W-:Y:S01]  /*60d0*/  HADD2.F32 R40, -RZ, R48.reuse.H0_H0 ;  /* 0x20000030ff287230 */ /* 0x100fe20000004100 */
[----:B------:R-:W-:Y:S01]  /*60e0*/  ISETP.NE.AND P0, PT, R95, RZ, PT ;  /* 0x000000ff5f00720c */ /* 0x000fe20003f05270 */
[----:B------:R-:W-:Y:S01]  /*60f0*/  HADD2.F32 R43, -RZ, R48.H1_H1 ;  /* 0x30000030ff2b7230 */ /* 0x000fe20000004100 */
[----:B------:R-:W-:Y:S01]  /*6100*/  BSSY.RECONVERGENT B0, `(.L_x_103) ;  /* 0x0000086000007945 */ /* 0x000fe20003800200 */
[----:B------:R-:W-:Y:S02]  /*6110*/  HADD2.F32 R42, -RZ, R49.H0_H0 ;  /* 0x20000031ff2a7230 */ /* 0x000fe40000004100 */
[----:B------:R-:W-:Y:S02]  /*6120*/  HADD2.F32 R45, -RZ, R51.H0_H0 ;  /* 0x20000033ff2d7230 */ /* 0x000fe40000004100 */
[----:B------:R-:W-:Y:S04]  /*6130*/  HADD2.F32 R44, -RZ, R75.H1_H1 ;  /* 0x3000004bff2c7230 */ /* 0x000fe80000004100 */
[----:B------:R-:W1:Y:S02]  /*6140*/  LDTM.x32 R4, tmem[UR4] ;  /* 0x00000004000479ee */ /* 0x000e6400082c0000 */
[C---:B-1-3--:R-:W-:Y:S01]  /*6150*/  FMUL R0, R38.reuse, R4 ;  /* 0x0000000426007220 */ /* 0x04afe20000400000 */
[C---:B------:R-:W-:Y:S01]  /*6160*/  FMUL R2, R38.reuse, R5 ;  /* 0x0000000526027220 */ /* 0x040fe20000400000 */
[C---:B------:R-:W-:Y:S01]  /*6170*/  FMUL R3, R38.reuse, R6 ;  /* 0x0000000626037220 */ /* 0x040fe20000400000 */
[C---:B------:R-:W-:Y:S01]  /*6180*/  FMUL R7, R38.reuse, R7 ;  /* 0x0000000726077220 */ /* 0x040fe20000400000 */
[C---:B------:R-:W-:Y:S01]  /*6190*/  FFMA R0, R41.reuse, R40, R0 ;  /* 0x0000002829007223 */ /* 0x040fe20000000000 */
[----:B------:R-:W-:Y:S02]  /*61a0*/  HADD2.F32 R40, -RZ, R49.H1_H1 ;  /* 0x30000031ff287230 */ /* 0x000fe40000004100 */
[C---:B------:R-:W-:Y:S01]  /*61b0*/  FFMA R2, R41.reuse, R43, R2 ;  /* 0x0000002b29027223 */ /* 0x040fe20000000002 */
[C---:B------:R-:W-:Y:S01]  /*61c0*/  FFMA R3, R41.reuse, R42, R3 ;  /* 0x0000002a29037223 */ /* 0x040fe20000000003 */
[--C-:B------:R-:W-:Y:S02]  /*61d0*/  HADD2.F32 R43, -RZ, R50.reuse.H0_H0 ;  /* 0x20000032ff2b7230 */ /* 0x100fe40000004100 */
[----:B------:R-:W-:Y:S01]  /*61e0*/  FMUL R4, R38, R8 ;  /* 0x0000000826047220 */ /* 0x000fe20000400000 */
[----:B------:R-:W-:Y:S01]  /*61f0*/  HADD2.F32 R42, -RZ, R50.H1_H1 ;  /* 0x30000032ff2a7230 */ /* 0x000fe20000004100 */
[----:B------:R-:W-:Y:S01]  /*6200*/  F2FP.F16.F32.PACK_AB R52, R2, R0 ;  /* 0x000000000234723e */ /* 0x000fe200000000ff */
[C---:B------:R-:W-:Y:S01]  /*6210*/  FFMA R7, R41.reuse, R40, R7 ;  /* 0x0000002829077223 */ /* 0x040fe20000000007 */
[----:B------:R-:W-:Y:S01]  /*6220*/  FFMA R4, R41, R43, R4 ;  /* 0x0000002b29047223 */ /* 0x000fe20000000004 */
[C---:B------:R-:W-:Y:S01]  /*6230*/  FMUL R5, R38.reuse, R9 ;  /* 0x0000000926057220 */ /* 0x040fe20000400000 */
[C---:B------:R-:W-:Y:S01]  /*6240*/  FMUL R6, R38.reuse, R10 ;  /* 0x0000000a26067220 */ /* 0x040fe20000400000 */
[----:B------:R-:W-:Y:S01]  /*6250*/  HADD2.F32 R40, -RZ, R51.H1_H1 ;  /* 0x30000033ff287230 */ /* 0x000fe20000004100 */
[----:B------:R-:W-:Y:S01]  /*6260*/  F2FP.F16.F32.PACK_AB R53, R7, R3 ;  /* 0x000000030735723e */ /* 0x000fe200000000ff */
[C---:B------:R-:W-:Y:S01]  /*6270*/  FFMA R5, R41.reuse, R42, R5 ;  /* 0x0000002a29057223 */ /* 0x040fe20000000005 */
[----:B------:R-:W-:Y:S01]  /*6280*/  FFMA R6, R41, R45, R6 ;  /* 0x0000002d29067223 */ /* 0x000fe20000000006 */
[C---:B------:R-:W-:Y:S01]  /*6290*/  FMUL R11, R38.reuse, R11 ;  /* 0x0000000b260b7220 */ /* 0x040fe20000400000 */
[--C-:B------:R-:W-:Y:S02]  /*62a0*/  HADD2.F32 R43, -RZ, R56.reuse.H0_H0 ;  /* 0x20000038ff2b7230 */ /* 0x100fe40000004100 */
[C---:B------:R-:W-:Y:S01]  /*62b0*/  FMUL R8, R38.reuse, R12 ;  /* 0x0000000c26087220 */ /* 0x040fe20000400000 */
[----:B------:R-:W-:Y:S01]  /*62c0*/  F2FP.F16.F32.PACK_AB R54, R5, R4 ;  /* 0x000000040536723e */ /* 0x000fe200000000ff */
[C---:B------:R-:W-:Y:S01]  /*62d0*/  FFMA R11, R41.reuse, R40, R11 ;  /* 0x00000028290b7223 */ /* 0x040fe2000000000b */
[----:B------:R-:W-:Y:S02]  /*62e0*/  HADD2.F32 R40, -RZ, R56.H1_H1 ;  /* 0x30000038ff287230 */ /* 0x000fe40000004100 */
[----:B------:R-:W-:Y:S01]  /*62f0*/  FFMA R8, R41, R43, R8 ;  /* 0x0000002b29087223 */ /* 0x000fe20000000008 */
[C---:B------:R-:W-:Y:S01]  /*6300*/  FMUL R9, R38.reuse, R13 ;  /* 0x0000000d26097220 */ /* 0x040fe20000400000 */
[--C-:B------:R-:W-:Y:S01]  /*6310*/  HADD2.F32 R45, -RZ, R57.reuse.H0_H0 ;  /* 0x20000039ff2d7230 */ /* 0x100fe20000004100 */
[----:B------:R-:W-:Y:S01]  /*6320*/  F2FP.F16.F32.PACK_AB R55, R11, R6 ;  /* 0x000000060b37723e */ /* 0x000fe200000000ff */
[C---:B------:R-:W-:Y:S01]  /*6330*/  FMUL R10, R38.reuse, R14 ;  /* 0x0000000e260a7220 */ /* 0x040fe20000400000 */
[----:B------:R-:W-:Y:S02]  /*6340*/  HADD2.F32 R42, -RZ, R57.H1_H1 ;  /* 0x30000039ff2a7230 */ /* 0x000fe40000004100 */
[C---:B------:R-:W-:Y:S01]  /*6350*/  FFMA R9, R41.reuse, R40, R9 ;  /* 0x0000002829097223 */ /* 0x040fe20000000009 */
[C---:B------:R-:W-:Y:S01]  /*6360*/  FMUL R15, R38.reuse, R15 ;  /* 0x0000000f260f7220 */ /* 0x040fe20000400000 */
[----:B------:R1:W-:Y:S01]  /*6370*/  STS.128 [R93], R52 ;  /* 0x000000345d007388 */ /* 0x0003e20000000c00 */
[----:B------:R-:W-:Y:S01]  /*6380*/  FFMA R10, R41, R45, R10 ;  /* 0x0000002d290a7223 */ /* 0x000fe2000000000a */
[--C-:B------:R-:W-:Y:S01]  /*6390*/  HADD2.F32 R40, -RZ, R58.reuse.H0_H0 ;  /* 0x2000003aff287230 */ /* 0x100fe20000004100 */
[----:B------:R-:W-:Y:S01]  /*63a0*/  F2FP.F16.F32.PACK_AB R68, R9, R8 ;  /* 0x000000080944723e */ /* 0x000fe200000000ff */
[----:B------:R-:W-:Y:S01]  /*63b0*/  FFMA R15, R41, R42, R15 ;  /* 0x0000002a290f7223 */ /* 0x000fe2000000000f */
[C---:B------:R-:W-:Y:S01]  /*63c0*/  FMUL R12, R38.reuse, R16 ;  /* 0x00000010260c7220 */ /* 0x040fe20000400000 */
[----:B------:R-:W-:Y:S02]  /*63d0*/  HADD2.F32 R42, -RZ, R58.H1_H1 ;  /* 0x3000003aff2a7230 */ /* 0x000fe40000004100 */
[C---:B------:R-:W-:Y:S01]  /*63e0*/  FMUL R13, R38.reuse, R17 ;  /* 0x00000011260d7220 */ /* 0x040fe20000400000 */
[--C-:B------:R-:W-:Y:S01]  /*63f0*/  HADD2.F32 R43, -RZ, R59.reuse.H0_H0 ;  /* 0x2000003bff2b7230 */ /* 0x100fe20000004100 */
[----:B------:R-:W-:Y:S01]  /*6400*/  F2FP.F16.F32.PACK_AB R69, R15, R10 ;  /* 0x0000000a0f45723e */ /* 0x000fe200000000ff */
[C---:B------:R-:W-:Y:S01]  /*6410*/  FFMA R12, R41.reuse, R40, R12 ;  /* 0x00000028290c7223 */ /* 0x040fe2000000000c */
[C---:B------:R-:W-:Y:S01]  /*6420*/  FFMA R13, R41.reuse, R42, R13 ;  /* 0x0000002a290d7223 */ /* 0x040fe2000000000d */
[C---:B------:R-:W-:Y:S01]  /*6430*/  FMUL R14, R38.reuse, R18 ;  /* 0x00000012260e7220 */ /* 0x040fe20000400000 */
[----:B------:R-:W-:Y:S02]  /*6440*/  HADD2.F32 R40, -RZ, R59.H1_H1 ;  /* 0x3000003bff287230 */ /* 0x000fe40000004100 */
[C---:B------:R-:W-:Y:S01]  /*6450*/  FMUL R19, R38.reuse, R19 ;  /* 0x0000001326137220 */ /* 0x040fe20000400000 */
[C---:B------:R-:W-:Y:S01]  /*6460*/  FMUL R16, R38.reuse, R20 ;  /* 0x0000001426107220 */ /* 0x040fe20000400000 */
[C---:B------:R-:W-:Y:S01]  /*6470*/  FFMA R14, R41.reuse, R43, R14 ;  /* 0x0000002b290e7223 */ /* 0x040fe2000000000e */
[--C-:B------:R-:W-:Y:S02]  /*6480*/  HADD2.F32 R43, -RZ, R64.reuse.H0_H0 ;  /* 0x20000040ff2b7230 */ /* 0x100fe40000004100 */
[C---:B------:R-:W-:Y:S01]  /*6490*/  FFMA R19, R41.reuse, R40, R19 ;  /* 0x0000002829137223 */ /* 0x040fe20000000013 */
[----:B------:R-:W-:Y:S02]  /*64a0*/  HADD2.F32 R42, -RZ, R64.H1_H1 ;  /* 0x30000040ff2a7230 */ /* 0x000fe40000004100 */
[C---:B------:R-:W-:Y:S01]  /*64b0*/  FMUL R17, R38.reuse, R21 ;  /* 0x0000001526117220 */ /* 0x040fe20000400000 */
[--C-:B------:R-:W-:Y:S02]  /*64c0*/  HADD2.F32 R45, -RZ, R65.reuse.H0_H0 ;  /* 0x20000041ff2d7230 */ /* 0x100fe40000004100 */
[C---:B------:R-:W-:Y:S01]  /*64d0*/  FMUL R18, R38.reuse, R22 ;  /* 0x0000001626127220 */ /* 0x040fe20000400000 */
[----:B------:R-:W-:Y:S02]  /*64e0*/  HADD2.F32 R40, -RZ, R65.H1_H1 ;  /* 0x30000041ff287230 */ /* 0x000fe40000004100 */
[C---:B------:R-:W-:Y:S01]  /*64f0*/  FMUL R23, R38.reuse, R23 ;  /* 0x0000001726177220 */ /* 0x040fe20000400000 */
[C---:B------:R-:W-:Y:S01]  /*6500*/  FFMA R16, R41.reuse, R43, R16 ;  /* 0x0000002b29107223 */ /* 0x040fe20000000010 */
[C---:B------:R-:W-:Y:S01]  /*6510*/  FFMA R17, R41.reuse, R42, R17 ;  /* 0x0000002a29117223 */ /* 0x040fe20000000011 */
[C---:B------:R-:W-:Y:S01]  /*6520*/  FFMA R18, R41.reuse, R45, R18 ;  /* 0x0000002d29127223 */ /* 0x040fe20000000012 */
[C---:B------:R-:W-:Y:S01]  /*6530*/  FFMA R23, R41.reuse, R40, R23 ;  /* 0x0000002829177223 */ /* 0x040fe20000000017 */
[--C-:B------:R-:W-:Y:S02]  /*6540*/  HADD2.F32 R43, -RZ, R66.reuse.H0_H0 ;  /* 0x20000042ff2b7230 */ /* 0x100fe40000004100 */
[C---:B------:R-:W-:Y:S01]  /*6550*/  FMUL R20, R38.reuse, R24 ;  /* 0x0000001826147220 */ /* 0x040fe20000400000 */
        /* <DEDUP_REMOVED lines=9> */
[----:B------:R-:W-:Y:S01]  /*65f0*/  FFMA R27, R41, R42, R27 ;  /* 0x0000002a291b7223 */ /* 0x000fe2000000001b */
[--C-:B------:R-:W-:Y:S02]  /*6600*/  HADD2.F32 R40, -RZ, R72.reuse.H0_H0 ;  /* 0x20000048ff287230 */ /* 0x100fe40000004100 */
[C---:B------:R-:W-:Y:S01]  /*6610*/  FMUL R24, R38.reuse, R28 ;  /* 0x0000001c26187220 */ /* 0x040fe20000400000 */
[----:B------:R-:W-:Y:S02]  /*6620*/  HADD2.F32 R42, -RZ, R72.H1_H1 ;  /* 0x30000048ff2a7230 */ /* 0x000fe40000004100 */
[C---:B------:R-:W-:Y:S01]  /*6630*/  FMUL R25, R38.reuse, R29 ;  /* 0x0000001d26197220 */ /* 0x040fe20000400000 */
[--C-:B------:R-:W-:Y:S02]  /*6640*/  HADD2.F32 R43, -RZ, R73.reuse.H0_H0 ;  /* 0x20000049ff2b7230 */ /* 0x100fe40000004100 */
[C---:B------:R-:W-:Y:S01]  /*6650*/  FMUL R26, R38.reuse, R30 ;  /* 0x0000001e261a7220 */ /* 0x040fe20000400000 */
[----:B------:R-:W-:Y:S01]  /*6660*/  F2FP.F16.F32.PACK_AB R70, R13, R12 ;  /* 0x0000000c0d46723e */ /* 0x000fe200000000ff */
[----:B------:R-:W-:Y:S01]  /*6670*/  FFMA R24, R41, R40, R24 ;  /* 0x0000002829187223 */ /* 0x000fe20000000018 */
[----:B------:R-:W-:Y:S01]  /*6680*/  F2FP.F16.F32.PACK_AB R71, R19, R14 ;  /* 0x0000000e1347723e */ /* 0x000fe200000000ff */
[C---:B------:R-:W-:Y:S01]  /*6690*/  FFMA R25, R41.reuse, R42, R25 ;  /* 0x0000002a29197223 */ /* 0x040fe20000000019 */
[C---:B------:R-:W-:Y:S01]  /*66a0*/  FFMA R26, R41.reuse, R43, R26 ;  /* 0x0000002b291a7223 */ /* 0x040fe2000000001a */
[----:B------:R-:W-:Y:S02]  /*66b0*/  HADD2.F32 R40, -RZ, R73.H1_H1 ;  /* 0x30000049ff287230 */ /* 0x000fe40000004100 */
[C---:B------:R-:W-:Y:S01]  /*66c0*/  FMUL R31, R38.reuse, R31 ;  /* 0x0000001f261f7220 */ /* 0x040fe20000400000 */
[----:B------:R1:W-:Y:S01]  /*66d0*/  STS.128 [R92+0x10], R68 ;  /* 0x000010445c007388 */ /* 0x0003e20000000c00 */
[--C-:B------:R-:W-:Y:S02]  /*66e0*/  HADD2.F32 R43, -RZ, R74.reuse.H0_H0 ;  /* 0x2000004aff2b7230 */ /* 0x100fe40000004100 */
[C---:B------:R-:W-:Y:S01]  /*66f0*/  FMUL R28, R38.reuse, R32 ;  /* 0x00000020261c7220 */ /* 0x040fe20000400000 */
[----:B------:R-:W-:Y:S02]  /*6700*/  HADD2.F32 R42, -RZ, R74.H1_H1 ;  /* 0x3000004aff2a7230 */ /* 0x000fe40000004100 */
[C---:B------:R-:W-:Y:S01]  /*6710*/  FMUL R29, R38.reuse, R33 ;  /* 0x00000021261d7220 */ /* 0x040fe20000400000 */
[----:B------:R-:W-:Y:S02]  /*6720*/  HADD2.F32 R45, -RZ, R75.H0_H0 ;  /* 0x2000004bff2d7230 */ /* 0x000fe40000004100 */
[C---:B------:R-:W-:Y:S01]  /*6730*/  FMUL R30, R38.reuse, R34 ;  /* 0x00000022261e7220 */ /* 0x040fe20000400000 */
[----:B------:R-:W-:Y:S01]  /*6740*/  FFMA R31, R41, R40, R31 ;  /* 0x00000028291f7223 */ /* 0x000fe2000000001f */
[----:B------:R-:W-:Y:S01]  /*6750*/  FMUL R35, R38, R35 ;  /* 0x0000002326237220 */ /* 0x000fe20000400000 */
[----:B------:R-:W-:Y:S01]  /*6760*/  F2FP.F16.F32.PACK_AB R100, R17, R16 ;  /* 0x000000101164723e */ /* 0x000fe200000000ff */
[----:B------:R-:W-:Y:S01]  /*6770*/  FFMA R28, R41, R43, R28 ;  /* 0x0000002b291c7223 */ /* 0x000fe2000000001c */
[----:B------:R-:W-:Y:S01]  /*6780*/  F2FP.F16.F32.PACK_AB R101, R23, R18 ;  /* 0x000000121765723e */ /* 0x000fe200000000ff */
[----:B------:R-:W-:Y:S01]  /*6790*/  FFMA R29, R41, R42, R29 ;  /* 0x0000002a291d7223 */ /* 0x000fe2000000001d */
[----:B------:R-:W-:Y:S01]  /*67a0*/  F2FP.F16.F32.PACK_AB R102, R21, R20 ;  /* 0x000000141566723e */ /* 0x000fe200000000ff */
[----:B------:R-:W-:Y:S01]  /*67b0*/  FFMA R30, R41, R45, R30 ;  /* 0x0000002d291e7223 */ /* 0x000fe2000000001e */
[----:B------:R-:W-:Y:S01]  /*67c0*/  F2FP.F16.F32.PACK_AB R103, R27, R22 ;  /* 0x000000161b67723e */ /* 0x000fe200000000ff */
[----:B------:R-:W-:Y:S01]  /*67d0*/  FFMA R35, R41, R44, R35 ;  /* 0x0000002c29237223 */ /* 0x000fe20000000023 */
[----:B------:R-:W-:Y:S02]  /*67e0*/  F2FP.F16.F32.PACK_AB R104, R25, R24 ;  /* 0x000000181968723e */ /* 0x000fe400000000ff */
[----:B------:R-:W-:Y:S01]  /*67f0*/  F2FP.F16.F32.PACK_AB R105, R31, R26 ;  /* 0x0000001a1f69723e */ /* 0x000fe200000000ff */
[----:B------:R1:W-:Y:S01]  /*6800*/  STS.128 [R91+0x20], R100 ;  /* 0x000020645b007388 */ /* 0x0003e20000000c00 */
[----:B------:R-:W-:Y:S02]  /*6810*/  F2FP.F16.F32.PACK_AB R106, R29, R28 ;  /* 0x0000001c1d6a723e */ /* 0x000fe400000000ff */
[----:B------:R-:W-:Y:S05]  /*6820*/  F2FP.F16.F32.PACK_AB R107, R35, R30 ;  /* 0x0000001e236b723e */ /* 0x000fea00000000ff */
[----:B------:R1:W-:Y:S01]  /*6830*/  STS.128 [R87+0x30], R104 ;  /* 0x0000306857007388 */ /* 0x0003e20000000c00 */
[----:B------:R-:W-:Y:S01]  /*6840*/  @!PT LDS RZ, [RZ] ;  /* 0x00000000fffff984 */ /* 0x000fe20000000800 */
[----:B------:R-:W-:Y:S01]  /*6850*/  @!PT LDS RZ, [RZ] ;  /* 0x00000000fffff984 */ /* 0x000fe20000000800 */
[----:B------:R-:W-:Y:S01]  /*6860*/  @!PT LDS RZ, [RZ] ;  /* 0x00000000fffff984 */ /* 0x000fe20000000800 */
[----:B------:R-:W-:Y:S01]  /*6870*/  @!PT LDS RZ, [RZ] ;  /* 0x00000000fffff984 */ /* 0x000fe20000000800 */
[----:B------:R3:W-:Y:S07]  /*6880*/  MEMBAR.ALL.CTA ;  /* 0x0000000000007992 */ /* 0x0007ee0000008000 */
[----:B---3--:R-:W3:Y:S02]  /*6890*/  FENCE.VIEW.ASYNC.S ;  /* 0x00000000000073c6 */ /* 0x008ee40000000000 */
[----:B---3--:R-:W-:Y:S06]  /*68a0*/  BAR.SYNC.DEFER_BLOCKING 0x1, 0x80 ;  /* 0x0042000000007b1d */ /* 0x008fec0000010000 */
[----:B------:R-:W-:Y:S05]  /*68b0*/  @P0 BRA `(.L_x_104) ;  /* 0x0000000000280947 */ /* 0x000fea0003800000 */
[----:B------:R-:W3:Y:S01]  /*68c0*/  LDCU.64 UR6, c[0x0][0x348] ;  /* 0x00006900ff0677ac */ /* 0x000ee20008000a00 */
[----:B------:R-:W-:Y:S01]  /*68d0*/  UIADD3 UR4, UPT, UPT, UR44, 0x200, URZ ;  /* 0x000002002c047890 */ /* 0x000fe2000fffe0ff */
[----:B------:R-:W-:Y:S05]  /*68e0*/  UMOV UR51, UR36 ;  /* 0x0000002400337c82 */ /* 0x000fea0008000000 */
[----:B------:R-:W-:Y:S04]  /*68f0*/  MOV R84, UR4 ;  /* 0x0000000400547c02 */ /* 0x000fe80008000f00 */
[----:B------:R-:W-:Y:S01]  /*6900*/  R2UR UR48, R84 ;  /* 0x00000000543072ca */ /* 0x000fe200000e0000 */
[----:B---3--:R-:W-:Y:S04]  /*6910*/  UIADD3 UR4, UP0, UPT, UR6, 0x680, URZ ;  /* 0x0000068006047890 */ /* 0x008fe8000ff1e0ff */
[----:B------:R-:W-:Y:S09]  /*6920*/  UIADD3.X UR5, UPT, UPT, URZ, UR7, URZ, UP0, !UPT ;  /* 0x00000007ff057290 */ /* 0x000ff200087fe4ff */
[----:B------:R3:W-:Y:S01]  /*6930*/  UTMASTG.3D [UR48], [UR4] ;  /* 0x00000030040073b5 */ /* 0x0007e20008010000 */
[----:B------:R0:W-:Y:S01]  /*6940*/  UTMACMDFLUSH ;  /* 0x00000000000079b7 */ /* 0x0001e20000000000 */
[----:B---3--:R-:W-:Y:S04]  /*6950*/  DEPBAR.LE SB0, 0x1 ;  /* 0x000080400000791a */ /* 0x008fe80000000000 */
.L_x_104:
[----:B------:R-:W-:Y:S05]  /*6960*/  BSYNC.RECONVERGENT B0 ;  /* 0x0000000000007941 */ /* 0x000fea0003800200 */
.L_x_103:
[----:B------:R-:W-:Y:S01]  /*6970*/  BAR.SYNC.DEFER_BLOCKING 0x1, 0x80 ;  /* 0x0042000000007b1d */ /* 0x000fe20000010000 */
[----:B------:R-:W-:Y:S01]  /*6980*/  ISETP.NE.AND P1, PT, R98, RZ, PT ;  /* 0x000000ff6200720c */ /* 0x000fe20003f25270 */
[----:B------:R-:W-:Y:S01]  /*6990*/  UISETP.NE.AND UP0, UPT, UR52, URZ, UPT ;  /* 0x000000ff3400728c */ /* 0x000fe2000bf05270 */
[----:B------:R-:W-:Y:S11]  /*69a0*/  LEA R3, R46, UR44, 0x3 ;  /* 0x0000002c2e037c11 */ /* 0x000ff6000f8e18ff */
[----:B------:R-:W-:Y:S01]  /*69b0*/  @P1 SHF.L.U32 R2, R90, 0x1f, RZ ;  /* 0x0000001f5a021819 */ /* 0x000fe200000006ff */
[----:B------:R-:W-:Y:S06]  /*69c0*/  BRA.U !UP0, `(.L_x_105) ;  /* 0x0000000108247547 */ /* 0x000fec000b800000 */
[----:B------:R-:W-:Y:S01]  /*69d0*/  IMAD.U32 R5, RZ, RZ, UR46 ;  /* 0x0000002eff057e24 */ /* 0x000fe2000f8e00ff */
[----:B------:R-:W-:Y:S01]  /*69e0*/  MOV R0, UR47 ;  /* 0x0000002f00007c02 */ /* 0x000fe20008000f00 */
[----:B------:R-:W-:Y:S03]  /*69f0*/  UIADD3 UR4, UPT, UPT, UR46, 0x1, URZ ;  /* 0x000000012e047890 */ /* 0x000fe6000fffe0ff */
[----:B------:R-:W-:Y:S01]  /*6a00*/  @P1 LEA R5, R5, UR44, 0x3 ;  /* 0x0000002c05051c11 */ /* 0x000fe2000f8e18ff */
[----:B------:R-:W-:Y:S04]  /*6a10*/  UISETP.NE.AND UP0, UPT, UR4, 0x4, UPT ;  /* 0x000000040400788c */ /* 0x000fe8000bf05270 */
[----:B------:R-:W-:Y:S01]  /*6a20*/  @P1 VIADD R5, R5, 0x40 ;  /* 0x0000004005051836 */ /* 0x000fe20000000000 */
[----:B------:R-:W-:Y:S04]  /*6a30*/  USEL UR46, UR4, URZ, UP0 ;  /* 0x000000ff042e7287 */ /* 0x000fe80008000000 */
[----:B------:R-:W-:Y:S04]  /*6a40*/  @P1 PRMT R0, R0, 0x654, R5 ;  /* 0x0000065400001816 */ /* 0x000fe80000000005 */
[----:B------:R3:W-:Y:S04]  /*6a50*/  @P1 SYNCS.ARRIVE.TRANS64.RED.A1T0 RZ, [R0+URZ], RZ ;  /* 0x000000ff00ff19a7 */ /* 0x0007e800081004ff */
.L_x_105:
[----:B------:R-:W4:Y:S01]  /*6a60*/  @P1 SYNCS.PHASECHK.TRANS64.TRYWAIT P0, [R3+URZ+0x20], R2 ;  /* 0x00002002030015a7 */ /* 0x000f2200080011ff */
[----:B------:R-:W-:Y:S01]  /*6a70*/  BSSY B1, `(.L_x_106) ;  /* 0x0000016000017945 */ /* 0x000fe20003800000 */
[----:B----4-:R-:W-:Y:S03]  /*6a80*/  @P1 SEL R47, RZ, 0x1, !P0 ;  /* 0x00000001ff2f1807 */ /* 0x010fe60004000000 */
[----:B------:R-:W-:Y:S05]  /*6a90*/  @!P1 BRA `(.L_x_107) ;  /* 0x00000000004c9947 */ /* 0x000fea0003800000 */
[----:B------:R-:W-:Y:S01]  /*6aa0*/  ISETP.NE.AND P0, PT, R47, RZ, PT ;  /* 0x000000ff2f00720c */ /* 0x000fe20003f05270 */
[----:B------:R-:W-:Y:S01]  /*6ab0*/  BSSY B0, `(.L_x_108) ;  /* 0x000000b000007945 */ /* 0x000fe20003800000 */
[----:B------:R-:W-:Y:S11]  /*6ac0*/  ISETP.NE.AND P1, PT, R60, RZ, PT ;  /* 0x000000ff3c00720c */ /* 0x000ff60003f25270 */
[----:B------:R-:W-:Y:S02]  /*6ad0*/  @!UPT UIADD3 URZ, UPT, UPT, URZ, URZ, URZ ;  /* 0x000000fffffff290 */ /* 0x000fe4000fffe0ff */
[C---:B------:R-:W-:Y:S01]  /*6ae0*/  @P1 IMAD R6, R46.reuse, 0x2000, R93 ;  /* 0x000020002e061824 */ /* 0x040fe200078e025d */
[C---:B------:R-:W-:Y:S01]  /*6af0*/  @P1 LEA R4, R46.reuse, R91, 0xd ;  /* 0x0000005b2e041211 */ /* 0x040fe200078e68ff */
[C---:B------:R-:W-:Y:S02]  /*6b00*/  @P1 IMAD R5, R46.reuse, 0x2000, R92 ;  /* 0x000020002e051824 */ /* 0x040fe400078e025c */
[----:B------:R-:W-:Y:S01]  /*6b10*/  @P1 IMAD R2, R46, 0x2000, R87 ;  /* 0x000020002e021824 */ /* 0x000fe200078e0257 */
[----:B------:R-:W-:Y:S06]  /*6b20*/  @P0 BRA `(.L_x_109) ;  /* 0x00000000000c0947 */ /* 0x000fec0003800000 */
[----:B---3--:R-:W-:Y:S04]  /*6b30*/  SHF.L.U32 R0, R90, 0x1f, RZ ;  /* 0x0000001f5a007819 */ /* 0x008fe800000006ff */
[----:B------:R-:W3:Y:S02]  /*6b40*/  SYNCS.PHASECHK.TRANS64.TRYWAIT P0, [R3+URZ+0x20], R0 ;  /* 0x00002000030075a7 */ /* 0x000ee400080011ff */
[----:B---3--:R-:W-:Y:S05]  /*6b50*/  @!P0 BRA `(.L_x_110) ;  /* 0x0000003000488947 */ /* 0x008fea0003800000 */
.L_x_109:
[----:B------:R-:W-:Y:S05]  /*6b60*/  BSYNC B0 ;  /* 0x0000000000007941 */ /* 0x000fea0003800000 */
.L_x_108:
[----:B------:R-:W-:Y:S02]  /*6b70*/  ISETP.NE.AND P0, PT, R60, RZ, PT ;  /* 0x000000ff3c00720c */ /* 0x000fe40003f05270 */
[----:B------:R-:W-:Y:S11]  /*6b80*/  IADD3 R46, PT, PT, R46, 0x1, RZ ;  /* 0x000000012e2e7810 */ /* 0x000ff60007ffe0ff */
[----:B------:R4:W1:Y:S04]  /*6b90*/  @P0 LDS.128 R48, [R6] ;  /* 0x0000000006300984 */ /* 0x0008680000000c00 */
[----:B------:R4:W1:Y:S04]  /*6ba0*/  @P0 LDS.128 R56, [R5+0x10] ;  /* 0x0000100005380984 */ /* 0x0008680000000c00 */
[----:B------:R4:W1:Y:S04]  /*6bb0*/  @P0 LDS.128 R64, [R4+0x20] ;  /* 0x0000200004400984 */ /* 0x0008680000000c00 */
[----:B------:R4:W1:Y:S02]  /*6bc0*/  @P0 LDS.128 R72, [R2+0x30] ;  /* 0x0000300002480984 */ /* 0x0008640000000c00 */
.L_x_107:
[----:B------:R-:W-:Y:S05]  /*6bd0*/  BSYNC B1 ;  /* 0x0000000000017941 */ /* 0x000fea0003800000 */
.L_x_106:
[----:B---3--:R-:W-:Y:S05]  /*6be0*/  VIADD R0, R39, 0x20 ;  /* 0x0000002027007836 */ /* 0x008fea0000000000 */
[----:B------:R-:W-:Y:S04]  /*6bf0*/  SHF.R.U32.HI R0, RZ, 0x15, R0 ;  /* 0x00000015ff007819 */ /* 0x000fe80000011600 */
[----:B------:R-:W-:Y:S11]  /*6c00*/  LOP3.LUT P0, RZ, R0, 0x3, R81, 0x48, !PT ;  /* 0x0000000300ff7812 */ /* 0x000ff60007804851 */
[----:B------:R-:W-:Y:S02]  /*6c10*/  @!UPT UIADD3 URZ, UPT, UPT, URZ, URZ, URZ ;  /* 0x000000fffffff290 */ /* 0x000fe4000fffe0ff */
[----:B------:R-:W-:Y:S05]  /*6c20*/  @!P0 BRA `(.L_x_111) ;  /* 0x0000000000408947 */ /* 0x000fea0003800000 */
[----:B------:R-:W3:Y:S01]  /*6c30*/  LDCU.64 UR8, c[0x4][0x70] ;  /* 0x01000e00ff0877ac */ /* 0x000ee20008000a00 */
[----:B------:R-:W-:Y:S01]  /*6c40*/  MOV R3, 0x0 ;  /* 0x0000000000037802 */ /* 0x000fe20000000f00 */
[----:B------:R-:W-:Y:S02]  /*6c50*/  HFMA2 R12, -RZ, RZ, 0, 5.9604644775390625e-08 ;  /* 0x00000001ff0c7431 */ /* 0x000fe400000001ff */
[----:B------:R-:W-:Y:S02]  /*6c60*/  IMAD.MOV.U32 R8, RZ, RZ, 0x192 ;  /* 0x00000192ff087424 */ /* 0x000fe400078e00ff */
[----:B------:R-:W-:Y:S01]  /*6c70*/  IMAD.MOV.U32 R13, RZ, RZ, RZ ;  /* 0x000000ffff0d7224 */ /* 0x000fe200078e00ff */
[----:B------:R-:W5:Y:S01]  /*6c80*/  LDCU.64 UR6, c[0x4][0x78] ;  /* 0x01000f00ff0677ac */ /* 0x000f620008000a00 */
[----:B----4-:R-:W4:Y:S01]  /*6c90*/  LDC.64 R2, c[0x4][R3] ;  /* 0x0100000003027b82 */ /* 0x010f220000000a00 */
[----:B------:R-:W2:Y:S01]  /*6ca0*/  LDCU.64 UR4, c[0x4][0x10] ;  /* 0x01000200ff0477ac */ /* 0x000ea20008000a00 */
[----:B---3--:R-:W-:Y:S01]  /*6cb0*/  MOV R5, UR9 ;  /* 0x0000000900057c02 */ /* 0x008fe20008000f00 */
[----:B------:R-:W-:Y:S01]  /*6cc0*/  IMAD.U32 R4, RZ, RZ, UR8 ;  /* 0x00000008ff047e24 */ /* 0x000fe2000f8e00ff */
[----:B-----5:R-:W-:Y:S01]  /*6cd0*/  MOV R7, UR7 ;  /* 0x0000000700077c02 */ /* 0x020fe20008000f00 */
[----:B------:R-:W-:Y:S01]  /*6ce0*/  IMAD.U32 R6, RZ, RZ, UR6 ;  /* 0x00000006ff067e24 */ /* 0x000fe2000f8e00ff */
[----:B--2---:R-:W-:Y:S01]  /*6cf0*/  MOV R11, UR5 ;  /* 0x00000005000b7c02 */ /* 0x004fe20008000f00 */
[----:B------:R-:W-:Y:S02]  /*6d00*/  IMAD.U32 R10, RZ, RZ, UR4 ;  /* 0x00000004ff0a7e24 */ /* 0x000fe4000f8e00ff */
[----:B------:R-:W-:Y:S07]  /*6d10*/  LEPC R20, `(.L_x_111) ;  /* 0x000000001014794e */ /* 0x000fee0000000000 */
[----:B-1--4-:R-:W-:Y:S05]  /*6d20*/  CALL.ABS.NOINC R2 ;  /* 0x0000000002007343 */ /* 0x012fea0003c00000 */
.L_x_111:
[----:B------:R-:W-:Y:S05]  /*6d30*/  WARPSYNC.ALL ;  /* 0x0000000000007948 */ /* 0x000fea0003800000 */
[----:B------:R-:W-:Y:S01]  /*6d40*/  R2UR UR4, R39 ;  /* 0x00000000270472ca */ /* 0x000fe200000e0000 */
[--C-:B-1----:R-:W-:Y:S01]  /*6d50*/  HADD2.F32 R40, -RZ, R48.reuse.H0_H0 ;  /* 0x20000030ff287230 */ /* 0x102fe20000004100 */
[----:B------:R-:W-:Y:S01]  /*6d60*/  ISETP.NE.AND P6, PT, R98, RZ, PT ;  /* 0x000000ff6200720c */ /* 0x000fe20003fc5270 */
[----:B------:R-:W-:Y:S01]  /*6d70*/  HADD2.F32 R43, -RZ, R48.H1_H1 ;  /* 0x30000030ff2b7230 */ /* 0x000fe20000004100 */
[----:B------:R-:W-:Y:S01]  /*6d80*/  MOV R52, UR46 ;  /* 0x0000002e00347c02 */ /* 0x000fe20008000f00 */
[----:B------:R-:W-:Y:S01]  /*6d90*/  HADD2.F32 R42, -RZ, R49.H1_H1 ;  /* 0x30000031ff2a7230 */ /* 0x000fe20000004100 */
[----:B------:R-:W-:Y:S01]  /*6da0*/  MOV R61, UR47 ;  /* 0x0000002f003d7c02 */ /* 0x000fe20008000f00 */
[----:B------:R-:W-:Y:S01]  /*6db0*/  HADD2.F32 R45, -RZ, R51.H0_H0 ;  /* 0x20000033ff2d7230 */ /* 0x000fe20000004100 */
[----:B------:R-:W-:Y:S01]  /*6dc0*/  ISETP.NE.AND P0, PT, R95, RZ, PT ;  /* 0x000000ff5f00720c */ /* 0x000fe20003f05270 */
[----:B------:R-:W-:Y:S01]  /*6dd0*/  HADD2.F32 R44, -RZ, R75.H1_H1 ;  /* 0x3000004bff2c7230 */ /* 0x000fe20000004100 */
[----:B------:R-:W-:Y:S01]  /*6de0*/  BSSY.RECONVERGENT B0, `(.L_x_112) ;  /* 0x0000088000007945 */ /* 0x000fe20003800200 */
[----:B------:R-:W-:Y:S02]  /*6df0*/  LEA R62, R46, UR44, 0x3 ;  /* 0x0000002c2e3e7c11 */ /* 0x000fe4000f8e18ff */
[----:B----4-:R-:W1:Y:S02]  /*6e00*/  LDTM.x32 R4, tmem[UR4+0x20] ;  /* 0x00002004000479ee */ /* 0x010e6400082c0000 */
[----:B------:R-:W-:Y:S02]  /*6e10*/  @P6 LEA R52, R52, UR44, 0x3 ;  /* 0x0000002c34346c11 */ /* 0x000fe4000f8e18ff */
[----:B------:R-:W-:Y:S02]  /*6e20*/  @P6 SHF.L.U32 R63, R90, 0x1f, RZ ;  /* 0x0000001f5a3f6819 */ /* 0x000fe400000006ff */
[----:B------:R-:W-:Y:S04]  /*6e30*/  @P6 IADD3 R52, PT, PT, R52, 0x40, RZ ;  /* 0x0000004034346810 */ /* 0x000fe80007ffe0ff */
[----:B------:R-:W-:Y:S01]  /*6e40*/  @P6 PRMT R61, R61, 0x654, R52 ;  /* 0x000006543d3d6816 */ /* 0x000fe20000000034 */
[C---:B-1----:R-:W-:Y:S01]  /*6e50*/  FMUL R0, R38.reuse, R4 ;  /* 0x0000000426007220 */ /* 0x042fe20000400000 */
[C---:B------:R-:W-:Y:S01]  /*6e60*/  FMUL R2, R38.reuse, R5 ;  /* 0x0000000526027220 */ /* 0x040fe20000400000 */
[C---:B------:R-:W-:Y:S01]  /*6e70*/  FMUL R3, R38.reuse, R6 ;  /* 0x0000000626037220 */ /* 0x040fe20000400000 */
[C---:B------:R-:W-:Y:S01]  /*6e80*/  FMUL R7, R38.reuse, R7 ;  /* 0x0000000726077220 */ /* 0x040fe20000400000 */
[C---:B------:R-:W-:Y:S01]  /*6e90*/  FFMA R0, R41.reuse, R40, R0 ;  /* 0x0000002829007223 */ /* 0x040fe20000000000 */
[----:B------:R-:W-:Y:S02]  /*6ea0*/  HADD2.F32 R40, -RZ, R49.H0_H0 ;  /* 0x20000031ff287230 */ /* 0x000fe40000004100 */
[C---:B------:R-:W-:Y:S01]  /*6eb0*/  FFMA R2, R41.reuse, R43, R2 ;  /* 0x0000002b29027223 */ /* 0x040fe20000000002 */
[--C-:B------:R-:W-:Y:S02]  /*6ec0*/  HADD2.F32 R43, -RZ, R50.reuse.H0_H0 ;  /* 0x20000032ff2b7230 */ /* 0x100fe40000004100 */
[C---:B------:R-:W-:Y:S01]  /*6ed0*/  FMUL R4, R38.reuse, R8 ;  /* 0x0000000826047220 */ /* 0x040fe20000400000 */
[----:B------:R-:W-:Y:S01]  /*6ee0*/  FMUL R5, R38, R9 ;  /* 0x0000000926057220 */ /* 0x000fe20000400000 */
[C---:B------:R-:W-:Y:S01]  /*6ef0*/  FFMA R3, R41.reuse, R40, R3 ;  /* 0x0000002829037223 */ /* 0x040fe20000000003 */
[----:B------:R-:W-:Y:S01]  /*6f00*/  HADD2.F32 R40, -RZ, R50.H1_H1 ;  /* 0x30000032ff287230 */ /* 0x000fe20000004100 */
[----:B------:R-:W-:Y:S01]  /*6f10*/  F2FP.F16.F32.PACK_AB R52, R2, R0 ;  /* 0x000000000234723e */ /* 0x000fe200000000ff */
[C---:B------:R-:W-:Y:S01]  /*6f20*/  FFMA R7, R41.reuse, R42, R7 ;  /* 0x0000002a29077223 */ /* 0x040fe20000000007 */
[C---:B------:R-:W-:Y:S01]  /*6f30*/  FFMA R4, R41.reuse, R43, R4 ;  /* 0x0000002b29047223 */ /* 0x040fe20000000004 */
[C---:B------:R-:W-:Y:S01]  /*6f40*/  FMUL R6, R38.reuse, R10 ;  /* 0x0000000a26067220 */ /* 0x040fe20000400000 */
[----:B------:R-:W-:Y:S02]  /*6f50*/  HADD2.F32 R42, -RZ, R51.H1_H1 ;  /* 0x30000033ff2a7230 */ /* 0x000fe40000004100 */
[----:B------:R-:W-:Y:S01]  /*6f60*/  FFMA R5, R41, R40, R5 ;  /* 0x0000002829057223 */ /* 0x000fe20000000005 */
[----:B------:R-:W-:Y:S01]  /*6f70*/  F2FP.F16.F32.PACK_AB R53, R7, R3 ;  /* 0x000000030735723e */ /* 0x000fe200000000ff */
[----:B------:R-:W-:Y:S01]  /*6f80*/  FFMA R6, R41, R45, R6 ;  /* 0x0000002d29067223 */ /* 0x000fe20000000006 */
[C---:B------:R-:W-:Y:S01]  /*6f90*/  FMUL R11, R38.reuse, R11 ;  /* 0x0000000b260b7220 */ /* 0x040fe20000400000 */
[--C-:B------:R-:W-:Y:S01]  /*6fa0*/  HADD2.F32 R40, -RZ, R56.reuse.H0_H0 ;  /* 0x20000038ff287230 */ /* 0x100fe20000004100 */
[----:B------:R-:W-:Y:S01]  /*6fb0*/  F2FP.F16.F32.PACK_AB R54, R5, R4 ;  /* 0x000000040536723e */ /* 0x000fe200000000ff */
[C---:B------:R-:W-:Y:S01]  /*6fc0*/  FMUL R8, R38.reuse, R12 ;  /* 0x0000000c26087220 */ /* 0x040fe20000400000 */
[C---:B------:R-:W-:Y:S01]  /*6fd0*/  FFMA R11, R41.reuse, R42, R11 ;  /* 0x0000002a290b7223 */ /* 0x040fe2000000000b */
[----:B------:R-:W-:Y:S02]  /*6fe0*/  HADD2.F32 R42, -RZ, R56.H1_H1 ;  /* 0x30000038ff2a7230 */ /* 0x000fe40000004100 */
[C---:B------:R-:W-:Y:S01]  /*6ff0*/  FMUL R9, R38.reuse, R13 ;  /* 0x0000000d26097220 */ /* 0x040fe20000400000 */
[--C-:B------:R-:W-:Y:S02]  /*7000*/  HADD2.F32 R43, -RZ, R57.reuse.H0_H0 ;  /* 0x20000039ff2b7230 */ /* 0x100fe40000004100 */
[----:B------:R-:W-:Y:S01]  /*7010*/  FFMA R8, R41, R40, R8 ;  /* 0x0000002829087223 */ /* 0x000fe20000000008 */
[----:B------:R-:W-:Y:S01]  /*7020*/  F2FP.F16.F32.PACK_AB R55, R11, R6 ;  /* 0x000000060b37723e */ /* 0x000fe200000000ff */
[----:B------:R-:W-:Y:S01]  /*7030*/  FFMA R9, R41, R42, R9 ;  /* 0x0000002a29097223 */ /* 0x000fe20000000009 */
[C---:B------:R-:W-:Y:S01]  /*7040*/  FMUL R10, R38.reuse, R14 ;  /* 0x0000000e260a7220 */ /* 0x040fe20000400000 */
[----:B------:R-:W-:Y:S02]  /*7050*/  HADD2.F32 R40, -RZ, R57.H1_H1 ;  /* 0x30000039ff287230 */ /* 0x000fe40000004100 */
[C---:B------:R-:W-:Y:S01]  /*7060*/  FMUL R15, R38.reuse, R15 ;  /* 0x0000000f260f7220 */ /* 0x040fe20000400000 */
[----:B------:R1:W-:Y:S01]  /*7070*/  STS.128 [R93+0x2000], R52 ;  /* 0x002000345d007388 */ /* 0x0003e20000000c00 */
[----:B------:R-:W-:Y:S01]  /*7080*/  F2FP.F16.F32.PACK_AB R68, R9, R8 ;  /* 0x000000080944723e */ /* 0x000fe200000000ff */
[C---:B------:R-:W-:Y:S01]  /*7090*/  FFMA R10, R41.reuse, R43, R10 ;  /* 0x0000002b290a7223 */ /* 0x040fe2000000000a */
[--C-:B------:R-:W-:Y:S02]  /*70a0*/  HADD2.F32 R43, -RZ, R58.reuse.H0_H0 ;  /* 0x2000003aff2b7230 */ /* 0x100fe40000004100 */
        /* <DEDUP_REMOVED lines=11> */
[--C-:B------:R-:W-:Y:S02]  /*7160*/  HADD2.F32 R43, -RZ, R64.reuse.H0_H0 ;  /* 0x20000040ff2b7230 */ /* 0x100fe40000004100 */
[C---:B------:R-:W-:Y:S01]  /*7170*/  FFMA R14, R41.reuse, R45, R14 ;  /* 0x0000002d290e7223 */ /* 0x040fe2000000000e */
[C---:B------:R-:W-:Y:S01]  /*7180*/  FMUL R16, R38.reuse, R20 ;  /* 0x0000001426107220 */ /* 0x040fe20000400000 */
        /* <DEDUP_REMOVED lines=17> */
[C---:B------:R-:W-:Y:S01]  /*72a0*/  FFMA R20, R41.reuse, R40, R20 ;  /* 0x0000002829147223 */ /* 0x040fe20000000014 */
[C---:B------:R-:W-:Y:S01]  /*72b0*/  FFMA R21, R41.reuse, R42, R21 ;  /* 0x0000002a29157223 */ /* 0x040fe20000000015 */
[----:B------:R-:W-:Y:S02]  /*72c0*/  HADD2.F32 R40, -RZ, R67.H1_H1 ;  /* 0x30000043ff287230 */ /* 0x000fe40000004100 */
[----:B------:R-:W-:Y:S01]  /*72d0*/  FFMA R22, R41, R43, R22 ;  /* 0x0000002b29167223 */ /* 0x000fe20000000016 */
[C---:B------:R-:W-:Y:S01]  /*72e0*/  FMUL R27, R38.reuse, R27 ;  /* 0x0000001b261b7220 */ /* 0x040fe20000400000 */
[--C-:B------:R-:W-:Y:S02]  /*72f0*/  HADD2.F32 R43, -RZ, R72.reuse.H0_H0 ;  /* 0x20000048ff2b7230 */ /* 0x100fe40000004100 */
[C---:B------:R-:W-:Y:S01]  /*7300*/  FMUL R24, R38.reuse, R28 ;  /* 0x0000001c26187220 */ /* 0x040fe20000400000 */
[----:B------:R-:W-:Y:S02]  /*7310*/  HADD2.F32 R42, -RZ, R72.H1_H1 ;  /* 0x30000048ff2a7230 */ /* 0x000fe40000004100 */
[C---:B------:R-:W-:Y:S01]  /*7320*/  FMUL R25, R38.reuse, R29 ;  /* 0x0000001d26197220 */ /* 0x040fe20000400000 */
[--C-:B------:R-:W-:Y:S01]  /*7330*/  HADD2.F32 R45, -RZ, R73.reuse.H0_H0 ;  /* 0x20000049ff2d7230 */ /* 0x100fe20000004100 */
[----:B------:R-:W-:Y:S01]  /*7340*/  F2FP.F16.F32.PACK_AB R70, R13, R12 ;  /* 0x0000000c0d46723e */ /* 0x000fe200000000ff */
[C---:B------:R-:W-:Y:S01]  /*7350*/  FMUL R26, R38.reuse, R30 ;  /* 0x0000001e261a7220 */ /* 0x040fe20000400000 */
[----:B------:R-:W-:Y:S01]  /*7360*/  F2FP.F16.F32.PACK_AB R71, R19, R14 ;  /* 0x0000000e1347723e */ /* 0x000fe200000000ff */
[C---:B------:R-:W-:Y:S01]  /*7370*/  FFMA R27, R41.reuse, R40, R27 ;  /* 0x00000028291b7223 */ /* 0x040fe2000000001b */
[C---:B------:R-:W-:Y:S01]  /*7380*/  FFMA R24, R41.reuse, R43, R24 ;  /* 0x0000002b29187223 */ /* 0x040fe20000000018 */
[----:B------:R-:W-:Y:S02]  /*7390*/  HADD2.F32 R40, -RZ, R73.H1_H1 ;  /* 0x30000049ff287230 */ /* 0x000fe40000004100 */
[C---:B------:R-:W-:Y:S01]  /*73a0*/  FFMA R25, R41.reuse, R42, R25 ;  /* 0x0000002a29197223 */ /* 0x040fe20000000019 */
[----:B------:R1:W-:Y:S01]  /*73b0*/  STS.128 [R92+0x2010], R68 ;  /* 0x002010445c007388 */ /* 0x0003e20000000c00 */
[C---:B------:R-:W-:Y:S01]  /*73c0*/  FMUL R31, R38.reuse, R31 ;  /* 0x0000001f261f7220 */ /* 0x040fe20000400000 */
[--C-:B------:R-:W-:Y:S02]  /*73d0*/  HADD2.F32 R43, -RZ, R74.reuse.H0_H0 ;  /* 0x2000004aff2b7230 */ /* 0x100fe40000004100 */
[C---:B------:R-:W-:Y:S01]  /*73e0*/  FFMA R26, R41.reuse, R45, R26 ;  /* 0x0000002d291a7223 */ /* 0x040fe2000000001a */
        /* <DEDUP_REMOVED lines=30> */
[----:B------:R-:W-:Y:S02]  /*75d0*/  UIADD3 UR9, UPT, UPT, UR49, 0x20, URZ ;  /* 0x0000002031097890 */ /* 0x000fe4000fffe0ff */
[----:B------:R-:W-:Y:S01]  /*75e0*/  UIADD3 UR8, UPT, UPT, UR44, 0x2200, URZ ;  /* 0x000022002c087890 */ /* 0x000fe2000fffe0ff */
[----:B------:R-:W-:Y:S01]  /*75f0*/  UMOV UR10, UR50 ;  /* 0x00000032000a7c82 */ /* 0x000fe20008000000 */
[----:B------:R-:W-:Y:S01]  /*7600*/  UMOV UR11, UR36 ;  /* 0x00000024000b7c82 */ /* 0x000fe20008000000 */
[----:B---3--:R-:W-:Y:S04]  /*7610*/  UIADD3 UR4, UP0, UPT, UR6, 0x680, URZ ;  /* 0x0000068006047890 */ /* 0x008fe8000ff1e0ff */
[----:B------:R-:W-:Y:S09]  /*7620*/  UIADD3.X UR5, UPT, UPT, URZ, UR7, URZ, UP0, !UPT ;  /* 0x00000007ff057290 */ /* 0x000ff200087fe4ff */
[----:B------:R3:W-:Y:S01]  /*7630*/  UTMASTG.3D [UR8], [UR4] ;  /* 0x00000008040073b5 */ /* 0x0007e20008010000 */
[----:B------:R0:W-:Y:S01]  /*7640*/  UTMACMDFLUSH ;  /* 0x00000000000079b7 */ /* 0x0001e20000000000 */
[----:B---3--:R-:W-:Y:S04]  /*7650*/  DEPBAR.LE SB0, 0x1 ;  /* 0x000080400000791a */ /* 0x008fe80000000000 */
.L_x_113:
[----:B------:R-:W-:Y:S05]  /*7660*/  BSYNC.RECONVERGENT B0 ;  /* 0x0000000000007941 */ /* 0x000fea0003800200 */
.L_x_112:
[----:B------:R-:W-:Y:S01]  /*7670*/  BAR.SYNC.DEFER_BLOCKING 0x1, 0x80 ;  /* 0x0042000000007b1d */ /* 0x000fe20000010000 */
[----:B------:R-:W-:Y:S04]  /*7680*/  UIADD3 UR4, UPT, UPT, UR46, 0x1, URZ ;  /* 0x000000012e047890 */ /* 0x000fe8000fffe0ff */
[----:B------:R-:W-:Y:S04]  /*7690*/  UISETP.NE.AND UP0, UPT, UR4, 0x4, UPT ;  /* 0x000000040400788c */ /* 0x000fe8000bf05270 */
[----:B------:R-:W-:Y:S01]  /*76a0*/  USEL UR45, UR4, URZ, UP0 ;  /* 0x000000ff042d7287 */ /* 0x000fe20008000000 */
[----:B------:R3:W-:Y:S01]  /*76b0*/  @P6 SYNCS.ARRIVE.TRANS64.RED.A1T0 RZ, [R61+URZ], RZ ;  /* 0x000000ff3dff69a7 */ /* 0x0007e200081004ff */
[----:B------:R-:W-:Y:S01]  /*76c0*/  BSSY B1, `(.L_x_114) ;  /* 0x0000017000017945 */ /* 0x000fe20003800000 */
[----:B------:R-:W4:Y:S02]  /*76d0*/  @P6 SYNCS.PHASECHK.TRANS64.TRYWAIT P0, [R62+URZ+0x20], R63 ;  /* 0x0000203f3e0065a7 */ /* 0x000f2400080011ff */
[----:B----4-:R-:W-:Y:S01]  /*76e0*/  @P6 SEL R47, RZ, 0x1, !P0 ;  /* 0x00000001ff2f6807 */ /* 0x010fe20004000000 */
[----:B---3--:R-:W-:Y:S06]  /*76f0*/  @!P6 BRA `(.L_x_115) ;  /* 0x00000000004ce947 */ /* 0x008fec0003800000 */
        /* <DEDUP_REMOVED lines=9> */
[----:B------:R-:W-:Y:S04]  /*7790*/  SHF.L.U32 R5, R90, 0x1f, RZ ;  /* 0x0000001f5a057819 */ /* 0x000fe800000006ff */
[----:B------:R-:W3:Y:S02]  /*77a0*/  SYNCS.PHASECHK.TRANS64.TRYWAIT P0, [R62+URZ+0x20], R5 ;  /* 0x000020053e0075a7 */ /* 0x000ee400080011ff */
[----:B---3--:R-:W-:Y:S05]  /*77b0*/  @!P0 BRA `(.L_x_118) ;  /* 0x0000002400448947 */ /* 0x008fea0003800000 */
.L_x_117:
[----:B------:R-:W-:Y:S05]  /*77c0*/  BSYNC B0 ;  /* 0x0000000000007941 */ /* 0x000fea0003800000 */
.L_x_116:
[----:B------:R-:W-:Y:S02]  /*77d0*/  ISETP.NE.AND P0, PT, R60, RZ, PT ;  /* 0x000000ff3c00720c */ /* 0x000fe40003f05270 */
[----:B------:R-:W-:Y:S11]  /*77e0*/  IADD3 R46, PT, PT, R46, 0x1, RZ ;  /* 0x000000012e2e7810 */ /* 0x000ff60007ffe0ff */
[----:B------:R4:W1:Y:S04]  /*77f0*/  @P0 LDS.128 R48, [R4] ;  /* 0x0000000004300984 */ /* 0x0008680000000c00 */
[----:B------:R4:W1:Y:S04]  /*7800*/  @P0 LDS.128 R56, [R3+0x10] ;  /* 0x0000100003380984 */ /* 0x0008680000000c00 */
[----:B------:R4:W1:Y:S04]  /*7810*/  @P0 LDS.128 R64, [R2+0x20] ;  /* 0x0000200002400984 */ /* 0x0008680000000c00 */
[----:B------:R4:W1:Y:S02]  /*7820*/  @P0 LDS.128 R72, [R0+0x30] ;  /* 0x0000300000480984 */ /* 0x0008640000000c00 */
.L_x_115:
[----:B------:R-:W-:Y:S05]  /*7830*/  BSYNC B1 ;  /* 0x0000000000017941 */ /* 0x000fea0003800000 */
.L_x_114:
[----:B----4-:R-:W-:Y:S05]  /*7840*/  VIADD R0, R39, 0x40 ;  /* 0x0000004027007836 */ /* 0x010fea0000000000 */
        /* <DEDUP_REMOVED lines=9> */
[----:B------:R-:W4:Y:S01]  /*78e0*/  LDCU.64 UR6, c[0x4][0x78] ;  /* 0x01000f00ff0677ac */ /* 0x000f220008000a00 */
[----:B------:R-:W1:Y:S01]  /*78f0*/  LDC.64 R2, c[0x4][R3] ;  /* 0x0100000003027b82 */ /* 0x000e620000000a00 */
[----:B------:R-:W5:Y:S01]  /*7900*/  LDCU.64 UR4, c[0x4][0x10] ;  /* 0x01000200ff0477ac */ /* 0x000f620008000a00 */
[----:B---3--:R-:W-:Y:S01]  /*7910*/  MOV R5, UR9 ;  /* 0x0000000900057c02 */ /* 0x008fe20008000f00 */
[----:B------:R-:W-:Y:S01]  /*7920*/  IMAD.U32 R4, RZ, RZ, UR8 ;  /* 0x00000008ff047e24 */ /* 0x000fe2000f8e00ff */
[----:B----4-:R-:W-:Y:S01]  /*7930*/  MOV R7, UR7 ;  /* 0x0000000700077c02 */ /* 0x010fe20008000f00 */
[----:B------:R-:W-:Y:S01]  /*7940*/  IMAD.U32 R6, RZ, RZ, UR6 ;  /* 0x00000006ff067e24 */ /* 0x000fe2000f8e00ff */
[----:B-----5:R-:W-:Y:S01]  /*7950*/  MOV R11, UR5 ;  /* 0x00000005000b7c02 */ /* 0x020fe20008000f00 */
[----:B------:R-:W-:Y:S02]  /*7960*/  IMAD.U32 R10, RZ, RZ, UR4 ;  /* 0x00000004ff0a7e24 */ /* 0x000fe4000f8e00ff */
[----:B------:R-:W-:Y:S07]  /*7970*/  LEPC R20, `(.L_x_119) ;  /* 0x000000001014794e */ /* 0x000fee0000000000 */
[----:B-12---:R-:W-:Y:S05]  /*7980*/  CALL.ABS.NOINC R2 ;  /* 0x0000000002007343 */ /* 0x006fea0003c00000 */
.L_x_119:
        /* <DEDUP_REMOVED lines=12> */
[----:B---3--:R-:W-:Y:S02]  /*7a50*/  LEA R62, R46, UR44, 0x3 ;  /* 0x0000002c2e3e7c11 */ /* 0x008fe4000f8e18ff */
[----:B------:R-:W1:Y:S02]  /*7a60*/  LDTM.x32 R4, tmem[UR4+0x40] ;  /* 0x00004004000479ee */ /* 0x000e6400082c0000 */
        /* <DEDUP_REMOVED lines=133> */
.L_x_121:
[----:B------:R-:W-:Y:S05]  /*82c0*/  BSYNC.RECONVERGENT B0 ;  /* 0x0000000000007941 */ /* 0x000fea0003800200 */
.L_x_120:
        /* <DEDUP_REMOVED lines=21> */
.L_x_125:
[----:B------:R-:W-:Y:S05]  /*8420*/  BSYNC B0 ;  /* 0x0000000000007941 */ /* 0x000fea0003800000 */
.L_x_124:
[----:B------:R-:W-:Y:S11]  /*8430*/  ISETP.NE.AND P0, PT, R60, RZ, PT ;  /* 0x000000ff3c00720c */ /* 0x000ff60003f05270 */
[----:B------:R-:W-:Y:S02]  /*8440*/  @!UPT UIADD3 URZ, UPT, UPT, URZ, URZ, URZ ;  /* 0x000000fffffff290 */ /* 0x000fe4000fffe0ff */
[----:B------:R4:W1:Y:S04]  /*8450*/  @P0 LDS.128 R48, [R3] ;  /* 0x0000000003300984 */ /* 0x0008680000000c00 */
[----:B------:R4:W1:Y:S04]  /*8460*/  @P0 LDS.128 R56, [R2+0x10] ;  /* 0x0000100002380984 */ /* 0x0008680000000c00 */
[----:B------:R4:W1:Y:S04]  /*8470*/  @P0 LDS.128 R64, [R0+0x20] ;  /* 0x0000200000400984 */ /* 0x0008680000000c00 */
[----:B------:R4:W1:Y:S02]  /*8480*/  @P0 LDS.128 R72, [R46+0x30] ;  /* 0x000030002e480984 */ /* 0x0008640000000c00 */
.L_x_123:
[----:B------:R-:W-:Y:S05]  /*8490*/  BSYNC B1 ;  /* 0x0000000000017941 */ /* 0x000fea0003800000 */
.L_x_122:
        /* <DEDUP_REMOVED lines=21> */
.L_x_127:
[----:B------:R-:W-:Y:S01]  /*85f0*/  ISETP.NE.AND P0, PT, R95, RZ, PT ;  /* 0x000000ff5f00720c */ /* 0x000fe20003f05270 */
[----:B------:R-:W-:Y:S05]  /*8600*/  WARPSYNC.ALL ;  /* 0x0000000000007948 */ /* 0x000fea0003800000 */
[----:B------:R-:W-:Y:S01]  /*8610*/  R2UR UR4, R39 ;  /* 0x00000000270472ca */ /* 0x000fe200000e0000 */
[--C-:B-1----:R-:W-:Y:S01]  /*8620*/  HADD2.F32 R40, -RZ, R48.reuse.H0_H0 ;  /* 0x20000030ff287230 */ /* 0x102fe20000004100 */
[----:B------:R-:W-:Y:S01]  /*8630*/  R2UR UR5, R99 ;  /* 0x00000000630572ca */ /* 0x000fe200000e0000 */
[----:B------:R-:W-:Y:S01]  /*8640*/  HADD2.F32 R42, -RZ, R48.H1_H1 ;  /* 0x30000030ff2a7230 */ /* 0x000fe20000004100 */
[----:B------:R-:W-:Y:S01]  /*8650*/  BSSY.RECONVERGENT B0, `(.L_x_128) ;  /* 0x000008a000007945 */ /* 0x000fe20003800200 */
[--C-:B------:R-:W-:Y:S02]  /*8660*/  HADD2.F32 R43, -RZ, R49.reuse.H0_H0 ;  /* 0x20000031ff2b7230 */ /* 0x100fe40000004100 */
[----:B------:R-:W-:Y:S02]  /*8670*/  HADD2.F32 R44, -RZ, R49.H1_H1 ;  /* 0x30000031ff2c7230 */ /* 0x000fe40000004100 */
[--C-:B------:R-:W-:Y:S02]  /*8680*/  HADD2.F32 R45, -RZ, R50.reuse.H0_H0 ;  /* 0x20000032ff2d7230 */ /* 0x100fe40000004100 */
[----:B------:R-:W-:Y:S02]  /*8690*/  HADD2.F32 R46, -RZ, R50.H1_H1 ;  /* 0x30000032ff2e7230 */ /* 0x000fe40000004100 */
[----:B---3--:R-:W1:Y:S01]  /*86a0*/  LDTM.x32 R4, tmem[UR4+0x60] ;  /* 0x00006004000479ee */ /* 0x008e6200082c0000 */
[----:B------:R-:W-:Y:S01]  /*86b0*/  NOP ;  /* 0x0000000000007918 */ /* 0x000fe20000000000 */
[----:B------:R-:W-:Y:S01]  /*86c0*/  UIADD3 UR4, UPT, UPT, UR5, 0xb0, URZ ;  /* 0x000000b005047890 */ /* 0x000fe2000fffe0ff */
[--C-:B------:R-:W-:Y:S02]  /*86d0*/  HADD2.F32 R47, -RZ, R51.reuse.H0_H0 ;  /* 0x20000033ff2f7230 */ /* 0x100fe40000004100 */
[----:B------:R-:W-:Y:S01]  /*86e0*/  HADD2.F32 R49, -RZ, R51.H1_H1 ;  /* 0x30000033ff317230 */ /* 0x000fe20000004100 */
[----:B------:R-:W-:Y:S01]  /*86f0*/  UPRMT UR4, UR47, 0x654, UR4 ;  /* 0x000006542f047896 */ /* 0x000fe20008000004 */
[--C-:B------:R-:W-:Y:S02]  /*8700*/  HADD2.F32 R48, -RZ, R56.reuse.H0_H0 ;  /* 0x20000038ff307230 */ /* 0x100fe40000004100 */
[----:B------:R-:W-:Y:S02]  /*8710*/  HADD2.F32 R51, -RZ, R56.H1_H1 ;  /* 0x30000038ff337230 */ /* 0x000fe40000004100 */
[--C-:B------:R-:W-:Y:S02]  /*8720*/  HADD2.F32 R50, -RZ, R57.reuse.H0_H0 ;  /* 0x20000039ff327230 */ /* 0x100fe40000004100 */
[----:B------:R-:W-:Y:S02]  /*8730*/  HADD2.F32 R52, -RZ, R57.H1_H1 ;  /* 0x30000039ff347230 */ /* 0x000fe40000004100 */
[----:B-1----:R-:W-:Y:S01]  /*8740*/  SYNCS.ARRIVE.TRANS64.RED.A1T0 RZ, [UR4], RZ ;  /* 0x000000ffffff79a7 */ /* 0x002fe20008100404 */
[--C-:B------:R-:W-:Y:S02]  /*8750*/  HADD2.F32 R53, -RZ, R58.reuse.H0_H0 ;  /* 0x2000003aff357230 */ /* 0x100fe40000004100 */
[----:B------:R-:W-:Y:S02]  /*8760*/  HADD2.F32 R54, -RZ, R58.H1_H1 ;  /* 0x3000003aff367230 */ /* 0x000fe40000004100 */
[--C-:B------:R-:W-:Y:S02]  /*8770*/  HADD2.F32 R55, -RZ, R59.reuse.H0_H0 ;  /* 0x2000003bff377230 */ /* 0x100fe40000004100 */
[----:B------:R-:W-:Y:S02]  /*8780*/  HADD2.F32 R56, -RZ, R59.H1_H1 ;  /* 0x3000003bff387230 */ /* 0x000fe40000004100 */
[C---:B------:R-:W-:Y:S01]  /*8790*/  FMUL R4, R38.reuse, R4 ;  /* 0x0000000426047220 */ /* 0x040fe20000400000 */
[C---:B------:R-:W-:Y:S01]  /*87a0*/  FMUL R5, R38.reuse, R5 ;  /* 0x0000000526057220 */ /* 0x040fe20000400000 */
[C---:B------:R-:W-:Y:S01]  /*87b0*/  FMUL R6, R38.reuse, R6 ;  /* 0x0000000626067220 */ /* 0x040fe20000400000 */
[C---:B------:R-:W-:Y:S01]  /*87c0*/  FMUL R7, R38.reuse, R7 ;  /* 0x0000000726077220 */ /* 0x040fe20000400000 */
[C---:B------:R-:W-:Y:S01]  /*87d0*/  FFMA R4, R41.reuse, R40, R4 ;  /* 0x0000002829047223 */ /* 0x040fe20000000004 */
[C---:B------:R-:W-:Y:S01]  /*87e0*/  FFMA R5, R41.reuse, R42, R5 ;  /* 0x0000002a29057223 */ /* 0x040fe20000000005 */
[C---:B------:R-:W-:Y:S01]  /*87f0*/  FFMA R6, R41.reuse, R43, R6 ;  /* 0x0000002b29067223 */ /* 0x040fe20000000006 */
[----:B------:R-:W-:Y:S01]  /*8800*/  FFMA R7, R41, R44, R7 ;  /* 0x0000002c29077223 */ /* 0x000fe20000000007 */
[C---:B------:R-:W-:Y:S01]  /*8810*/  FMUL R8, R38.reuse, R8 ;  /* 0x0000000826087220 */ /* 0x040fe20000400000 */
[C---:B------:R-:W-:Y:S01]  /*8820*/  FMUL R9, R38.reuse, R9 ;  /* 0x0000000926097220 */ /* 0x040fe20000400000 */
[----:B------:R-:W-:Y:S01]  /*8830*/  F2FP.F16.F32.PACK_AB R100, R5, R4 ;  /* 0x000000040564723e */ /* 0x000fe200000000ff */
[C---:B------:R-:W-:Y:S01]  /*8840*/  FMUL R0, R38.reuse, R10 ;  /* 0x0000000a26007220 */ /* 0x040fe20000400000 */
[----:B------:R-:W-:Y:S01]  /*8850*/  F2FP.F16.F32.PACK_AB R101, R7, R6 ;  /* 0x000000060765723e */ /* 0x000fe200000000ff */
[C---:B------:R-:W-:Y:S01]  /*8860*/  FFMA R8, R41.reuse, R45, R8 ;  /* 0x0000002d29087223 */ /* 0x040fe20000000008 */
[C---:B------:R-:W-:Y:S01]  /*8870*/  FFMA R9, R41.reuse, R46, R9 ;  /* 0x0000002e29097223 */ /* 0x040fe20000000009 */
[----:B------:R-:W-:Y:S01]  /*8880*/  FFMA R0, R41, R47, R0 ;  /* 0x0000002f29007223 */ /* 0x000fe20000000000 */
[C---:B------:R-:W-:Y:S01]  /*8890*/  FMUL R2, R38.reuse, R11 ;  /* 0x0000000b26027220 */ /* 0x040fe20000400000 */
[C---:B------:R-:W-:Y:S01]  /*88a0*/  FMUL R3, R38.reuse, R12 ;  /* 0x0000000c26037220 */ /* 0x040fe20000400000 */
[C---:B------:R-:W-:Y:S01]  /*88b0*/  FMUL R10, R38.reuse, R13 ;  /* 0x0000000d260a7220 */ /* 0x040fe20000400000 */
[----:B------:R-:W-:Y:S01]  /*88c0*/  F2FP.F16.F32.PACK_AB R102, R9, R8 ;  /* 0x000000080966723e */ /* 0x000fe200000000ff */
[C---:B------:R-:W-:Y:S01]  /*88d0*/  FFMA R2, R41.reuse, R49, R2 ;  /* 0x0000003129027223 */ /* 0x040fe20000000002 */
[C---:B------:R-:W-:Y:S01]  /*88e0*/  FFMA R3, R41.reuse, R48, R3 ;  /* 0x0000003029037223 */ /* 0x040fe20000000003 */
[C---:B------:R-:W-:Y:S01]  /*88f0*/  FFMA R10, R41.reuse, R51, R10 ;  /* 0x00000033290a7223 */ /* 0x040fe2000000000a */
[C---:B------:R-:W-:Y:S01]  /*8900*/  FMUL R11, R38.reuse, R14 ;  /* 0x0000000e260b7220 */ /* 0x040fe20000400000 */
[C---:B------:R-:W-:Y:S01]  /*8910*/  FMUL R15, R38.reuse, R15 ;  /* 0x0000000f260f7220 */ /* 0x040fe20000400000 */
[C---:B------:R-:W-:Y:S01]  /*8920*/  FMUL R12, R38.reuse, R16 ;  /* 0x00000010260c7220 */ /* 0x040fe20000400000 */
[C---:B------:R-:W-:Y:S01]  /*8930*/  FMUL R13, R38.reuse, R17 ;  /* 0x00000011260d7220 */ /* 0x040fe20000400000 */
[C---:B------:R-:W-:Y:S01]  /*8940*/  FFMA R11, R41.reuse, R50, R11 ;  /* 0x00000032290b7223 */ /* 0x040fe2000000000b */
[C---:B------:R-:W-:Y:S01]  /*8950*/  FMUL R14, R38.reuse, R18 ;  /* 0x00000012260e7220 */ /* 0x040fe20000400000 */
[C---:B------:R-:W-:Y:S01]  /*8960*/  FFMA R15, R41.reuse, R52, R15 ;  /* 0x00000034290f7223 */ /* 0x040fe2000000000f */
[--C-:B------:R-:W-:Y:S02]  /*8970*/  HADD2.F32 R57, -RZ, R64.reuse.H0_H0 ;  /* 0x20000040ff397230 */ /* 0x100fe40000004100 */
[----:B------:R-:W-:Y:S01]  /*8980*/  FMUL R19, R38, R19 ;  /* 0x0000001326137220 */ /* 0x000fe20000400000 */
[----:B------:R-:W-:Y:S01]  /*8990*/  F2FP.F16.F32.PACK_AB R103, R2, R0 ;  /* 0x000000000267723e */ /* 0x000fe200000000ff */
[C---:B------:R-:W-:Y:S01]  /*89a0*/  FFMA R12, R41.reuse, R53, R12 ;  /* 0x00000035290c7223 */ /* 0x040fe2000000000c */
[----:B------:R-:W-:Y:S02]  /*89b0*/  HADD2.F32 R58, -RZ, R64.H1_H1 ;  /* 0x30000040ff3a7230 */ /* 0x000fe40000004100 */
[C---:B------:R-:W-:Y:S01]  /*89c0*/  FMUL R16, R38.reuse, R20 ;  /* 0x0000001426107220 */ /* 0x040fe20000400000 */
[C---:B------:R-:W-:Y:S01]  /*89d0*/  FFMA R13, R41.reuse, R54, R13 ;  /* 0x00000036290d7223 */ /* 0x040fe2000000000d */
[----:B------:R1:W-:Y:S01]  /*89e0*/  STS.128 [R93+0x6000], R100 ;  /* 0x006000645d007388 */ /* 0x0003e20000000c00 */
[--C-:B------:R-:W-:Y:S02]  /*89f0*/  HADD2.F32 R59, -RZ, R65.reuse.H0_H0 ;  /* 0x20000041ff3b7230 */ /* 0x100fe40000004100 */
[C---:B------:R-:W-:Y:S01]  /*8a00*/  FMUL R17, R38.reuse, R21 ;  /* 0x0000001526117220 */ /* 0x040fe20000400000 */
[C---:B------:R-:W-:Y:S01]  /*8a10*/  FFMA R14, R41.reuse, R55, R14 ;  /* 0x00000037290e7223 */ /* 0x040fe2000000000e */
[----:B------:R-:W-:Y:S02]  /*8a20*/  HADD2.F32 R60, -RZ, R65.H1_H1 ;  /* 0x30000041ff3c7230 */ /* 0x000fe40000004100 */
[C---:B------:R-:W-:Y:S01]  /*8a30*/  FMUL R18, R38.reuse, R22 ;  /* 0x0000001626127220 */ /* 0x040fe20000400000 */
[C---:B------:R-:W-:Y:S01]  /*8a40*/  FFMA R19, R41.reuse, R56, R19 ;  /* 0x0000003829137223 */ /* 0x040fe20000000013 */
        /* <DEDUP_REMOVED lines=13> */
[----:B------:R-:W-:Y:S01]  /*8b20*/  FMUL R27, R38, R27 ;  /* 0x0000001b261b7220 */ /* 0x000fe20000400000 */
[----:B------:R-:W-:Y:S01]  /*8b30*/  F2FP.F16.F32.PACK_AB R104, R10, R3 ;  /* 0x000000030a68723e */ /* 0x000fe200000000ff */
[----:B------:R-:W-:Y:S01]  /*8b40*/  FFMA R20, R41, R61, R20 ;  /* 0x0000003d29147223 */ /* 0x000fe20000000014 */
[----:B------:R-:W-:Y:S01]  /*8b50*/  F2FP.F16.F32.PACK_AB R105, R15, R11 ;  /* 0x0000000b0f69723e */ /* 0x000fe200000000ff */
[----:B------:R-:W-:Y:S01]  /*8b60*/  HADD2.F32 R66, -RZ, R72.H1_H1 ;  /* 0x30000048ff427230 */ /* 0x000fe20000004100 */
[----:B------:R-:W-:Y:S01]  /*8b70*/  F2FP.F16.F32.PACK_AB R106, R13, R12 ;  /* 0x0000000c0d6a723e */ /* 0x000fe200000000ff */
[C---:B------:R-:W-:Y:S01]  /*8b80*/  FMUL R24, R38.reuse, R28 ;  /* 0x0000001c26187220 */ /* 0x040fe20000400000 */
[----:B------:R-:W-:Y:S01]  /*8b90*/  F2FP.F16.F32.PACK_AB R107, R19, R14 ;  /* 0x0000000e136b723e */ /* 0x000fe200000000ff */
[C---:B------:R-:W-:Y:S01]  /*8ba0*/  FFMA R21, R41.reuse, R62, R21 ;  /* 0x0000003e29157223 */ /* 0x040fe20000000015 */
[--C-:B------:R-:W-:Y:S02]  /*8bb0*/  HADD2.F32 R67, -RZ, R73.reuse.H0_H0 ;  /* 0x20000049ff437230 */ /* 0x100fe40000004100 */
[C---:B------:R-:W-:Y:S01]  /*8bc0*/  FMUL R25, R38.reuse, R29 ;  /* 0x0000001d26197220 */ /* 0x040fe20000400000 */
[C---:B------:R-:W-:Y:S01]  /*8bd0*/  FFMA R22, R41.reuse, R63, R22 ;  /* 0x0000003f29167223 */ /* 0x040fe20000000016 */
[----:B------:R1:W-:Y:S01]  /*8be0*/  STS.128 [R92+0x6010], R104 ;  /* 0x006010685c007388 */ /* 0x0003e20000000c00 */
        /* <DEDUP_REMOVED lines=48> */
.L_x_129:
[----:B------:R-:W-:Y:S05]  /*8ef0*/  BSYNC.RECONVERGENT B0 ;  /* 0x0000000000007941 */ /* 0x000fea0003800200 */
.L_x_128:
[----:B------:R-:W-:Y:S01]  /*8f00*/  BAR.SYNC.DEFER_BLOCKING 0x1, 0x80 ;  /* 0x0042000000007b1d */ /* 0x000fe20000010000 */
[----:B------:R-:W-:Y:S01]  /*8f10*/  UISETP.NE.AND UP0, UPT, UR52, -0x4, UPT ;  /* 0xfffffffc3400788c */ /* 0x000fe2000bf05270 */
[----:B------:R-:W-:Y:S08]  /*8f20*/  IADD3 R0, PT, PT, R36, 0x1, RZ ;  /* 0x0000000124007810 */ /* 0x000ff00007ffe0ff */
[----:B------:R-:W-:Y:S05]  /*8f30*/  BRA.U !UP0, `(.L_x_130) ;  /* 0x0000000108287547 */ /* 0x000fea000b800000 */
[----:B------:R-:W-:Y:S01]  /*8f40*/  ISETP.NE.AND P0, PT, R98, RZ, PT ;  /* 0x000000ff6200720c */ /* 0x000fe20003f05270 */
[----:B------:R-:W-:Y:S01]  /*8f50*/  IMAD.U32 R3, RZ, RZ, UR46 ;  /* 0x0000002eff037e24 */ /* 0x000fe2000f8e00ff */
[----:B------:R-:W-:Y:S01]  /*8f60*/  UIADD3 UR4, UPT, UPT, UR46, 0x1, URZ ;  /* 0x000000012e047890 */ /* 0x000fe2000fffe0ff */
[----:B------:R-:W-:Y:S03]  /*8f70*/  IMAD.U32 R2, RZ, RZ, UR47 ;  /* 0x0000002fff027e24 */ /* 0x000fe6000f8e00ff */
[----:B------:R-:W-:Y:S04]  /*8f80*/  UISETP.NE.AND UP0, UPT, UR4, 0x4, UPT ;  /* 0x000000040400788c */ /* 0x000fe8000bf05270 */
[----:B------:R-:W-:Y:S03]  /*8f90*/  USEL UR46, UR4, URZ, UP0 ;  /* 0x000000ff042e7287 */ /* 0x000fe60008000000 */
[----:B------:R-:W-:Y:S05]  /*8fa0*/  @P0 LEA R3, R3, UR44, 0x3 ;  /* 0x0000002c03030c11 */ /* 0x000fea000f8e18ff */
[----:B------:R-:W-:Y:S05]  /*8fb0*/  @P0 VIADD R3, R3, 0x40 ;  /* 0x0000004003030836 */ /* 0x000fea0000000000 */
[----:B------:R-:W-:Y:S04]  /*8fc0*/  @P0 PRMT R2, R2, 0x654, R3 ;  /* 0x0000065402020816 */ /* 0x000fe80000000003 */
[----:B------:R3:W-:Y:S03]  /*8fd0*/  @P0 SYNCS.ARRIVE.TRANS64.RED.A1T0 RZ, [R2+URZ], RZ ;  /* 0x000000ff02ff09a7 */ /* 0x0007e600081004ff */
.L_x_130:
[----:B------:R-:W-:Y:S01]  /*8fe0*/  R2UR UR4, R82 ;  /* 0x00000000520472ca */ /* 0x000fe200000e0000 */
[----:B------:R-:W-:Y:S01]  /*8ff0*/  UISETP.NE.AND UP0, UPT, UR62, URZ, UPT ;  /* 0x000000ff3e00728c */ /* 0x000fe2000bf05270 */
[----:B------:R-:W-:Y:S01]  /*9000*/  ISETP.NE.AND P0, PT, R86, 0x2, PT ;  /* 0x000000025600780c */ /* 0x000fe20003f05270 */
[----:B------:R-:W-:Y:S01]  /*9010*/  UIADD3 UR20, UPT, UPT, UR37, UR63, URZ ;  /* 0x0000003f25147290 */ /* 0x000fe2000fffe0ff */
[----:B------:R-:W-:Y:S01]  /*9020*/  ISETP.NE.AND P1, PT, R0, 0x4, PT ;  /* 0x000000040000780c */ /* 0x000fe20003f25270 */
[----:B------:R-:W-:Y:S01]  /*9030*/  UIADD3 UR52, UPT, UPT, UR52, 0x4, URZ ;  /* 0x0000000434347890 */ /* 0x000fe2000fffe0ff */
[----:B------:R-:W-:Y:S01]  /*9040*/  SEL R3, RZ, 0x1, P0 ;  /* 0x00000001ff037807 */ /* 0x000fe20000000000 */
[----:B------:R-:W-:Y:S01]  /*9050*/  UMOV UR36, UR61 ;  /* 0x0000003d00247c82 */ /* 0x000fe20008000000 */
[----:B---3--:R-:W-:Y:S02]  /*9060*/  SEL R2, RZ, 0x1, P1 ;  /* 0x00000001ff027807 */ /* 0x008fe40000800000 */
[----:B------:R-:W-:Y:S02]  /*9070*/  LOP3.LUT R88, R88, R3, RZ, 0x3c, !PT ;  /* 0x0000000358587212 */ /* 0x000fe400078e3cff */
[----:B------:R-:W-:Y:S01]  /*9080*/  LOP3.LUT R89, R89, R2, RZ, 0x3c, !PT ;  /* 0x0000000259597212 */ /* 0x000fe200078e3cff */
[----:B------:R-:W-:Y:S01]  /*9090*/  UIADD3 UR16, UPT, UPT, UR38, UR4, URZ ;  /* 0x0000000426107290 */ /* 0x000fe2000fffe0ff */
[----:B------:R-:W-:Y:S02]  /*90a0*/  SEL R86, R86, RZ, P0 ;  /* 0x000000ff56567207 */ /* 0x000fe40000000000 */
[----:B------:R-:W-:Y:S01]  /*90b0*/  SEL R36, R0, RZ, P1 ;  /* 0x000000ff00247207 */ /* 0x000fe20000800000 */
[----:B------:R-:W-:Y:S08]  /*90c0*/  BRA.U UP0, `(.L_x_131) ;  /* 0xffffffbd00dc7547 */ /* 0x000ff0000b83ffff */
[----:B------:R-:W-:-:S13]  /*90d0*/  R2UR UR4, R83 ;  /* 0x00000000530472ca */ /* 0x000fda00000e0000 */
[----:B------:R-:W-:-:S09]  /*90e0*/  UISETP.NE.AND UP0, UPT, UR4, URZ, UPT ;  /* 0x000000ff0400728c */ /* 0x000fd2000bf05270 */
[----:B------:R-:W-:Y:S05]  /*90f0*/  BRA.U !UP0, `(.L_x_132) ;  /* 0x0000000108487547 */ /* 0x000fea000b800000 */
[----:B------:R-:W3:Y:S02]  /*9100*/  LDCU.64 UR4, c[0x0][0x890] ;  /* 0x00011200ff0477ac */ /* 0x000ee40008000a00 */
[----:B---3--:R-:W-:-:S04]  /*9110*/  UISETP.NE.U32.AND UP0, UPT, UR4, URZ, UPT ;  /* 0x000000ff0400728c */ /* 0x008fc8000bf05070 */
[----:B------:R-:W-:-:S09]  /*9120*/  UISETP.NE.AND.EX UP0, UPT, UR5, URZ, UPT, UP0 ;  /* 0x000000ff0500728c */ /* 0x000fd2000bf05300 */
[----:B------:R-:W-:Y:S05]  /*9130*/  BRA.U UP0, `(.L_x_133) ;  /* 0x00000001000c7547 */ /* 0x000fea000b800000 */
[----:B------:R-:W-:-:S13]  /*9140*/  FSETP.NEU.AND P0, PT, R41, RZ, PT ;  /* 0x000000ff2900720b */ /* 0x000fda0003f0d000 */
[----:B------:R-:W-:Y:S05]  /*9150*/  @!P0 EXIT ;  /* 0x000000000000894d */ /* 0x000fea0003800000 */
[----:B------:R-:W-:Y:S05]  /*9160*/  BRA `(.L_x_132) ;  /* 0x00000000002c7947 */ /* 0x000fea0003800000 */
.L_x_133:
[----:B------:R-:W-:Y:S01]  /*9170*/  ISETP.NE.AND P0, PT, R85, RZ, PT ;  /* 0x000000ff5500720c */ /* 0x000fe20003f05270 */
[----:B------:R-:W-:-:S12]  /*9180*/  BSSY.RECONVERGENT B0, `(.L_x_132) ;  /* 0x0000009000007945 */ /* 0x000fd80003800200 */
[----:B------:R-:W-:Y:S05]  /*9190*/  @P0 BRA `(.L_x_134) ;  /* 0x0000000000140947 */ /* 0x000fea0003800000 */
[----:B------:R-:W3:Y:S02]  /*91a0*/  LDCU.64 UR4, c[0x0][0x888] ;  /* 0x00011100ff0477ac */ /* 0x000ee40008000a00 */
[----:B---3--:R-:W-:-:S04]  /*91b0*/  ISETP.NE.U32.AND P0, PT, RZ, UR4, PT ;  /* 0x00000004ff007c0c */ /* 0x008fc8000bf05070 */
[----:B------:R-:W-:-:S13]  /*91c0*/  ISETP.NE.AND.EX P0, PT, RZ, UR5, PT, P0 ;  /* 0x00000005ff007c0c */ /* 0x000fda000bf05300 */
[----:B------:R-:W-:Y:S05]  /*91d0*/  @!P0 EXIT ;  /* 0x000000000000894d */ /* 0x000fea0003800000 */
[----:B------:R-:W-:Y:S05]  /*91e0*/  BRA `(.L_x_135) ;  /* 0x0000000000087947 */ /* 0x000fea0003800000 */
.L_x_134:
[----:B------:R-:W-:-:S13]  /*91f0*/  FSETP.NEU.AND P0, PT, R41, RZ, PT ;  /* 0x000000ff2900720b */ /* 0x000fda0003f0d000 */
[----:B------:R-:W-:Y:S05]  /*9200*/  @!P0 EXIT ;  /* 0x000000000000894d */ /* 0x000fea0003800000 */
.L_x_135:
[----:B------:R-:W-:Y:S05]  /*9210*/  BSYNC.RECONVERGENT B0 ;  /* 0x0000000000007941 */ /* 0x000fea0003800200 */
.L_x_132:
[----:B------:R-:W-:Y:S01]  /*9220*/  ULEA UR4, UR46, UR44, 0x3 ;  /* 0x0000002c2e047291 */ /* 0x000fe2000f8e18ff */
[----:B------:R-:W-:-:S04]  /*9230*/  DEPBAR.LE SB0, 0x0 ;  /* 0x000080000000791a */ /* 0x000fc80000000000 */
[----:B------:R-:W-:-:S04]  /*9240*/  UIADD3 UR4, UPT, UPT, UR4, 0x40, URZ ;  /* 0x0000004004047890 */ /* 0x000fc8000fffe0ff */
[----:B------:R-:W-:-:S09]  /*9250*/  UPRMT UR4, UR47, 0x654, UR4 ;  /* 0x000006542f047896 */ /* 0x000fd20008000004 */
[----:B------:R-:W-:Y:S01]  /*9260*/  SYNCS.ARRIVE.TRANS64.RED.A1T0 RZ, [UR4], RZ ;  /* 0x000000ffffff79a7 */ /* 0x000fe20008100404 */
[----:B------:R-:W-:Y:S05]  /*9270*/  EXIT ;  /* 0x000000000000794d */ /* 0x000fea0003800000 */
.L_x_24:
[----:B--2---:R2:W3:Y:S02]  /*9280*/  SYNCS.PHASECHK.TRANS64.TRYWAIT P0, [R3+URZ+0xe0], R2 ;  /* 0x0000e002030075a7 */ /* 0x0044e400080011ff */
[----:B---3--:R-:W-:Y:S05]  /*9290*/  @!P0 NANOSLEEP.SYNCS 0x989680 ;  /* 0x009896800000895d */ /* 0x008fea0003900000 */
[----:B------:R-:W3:Y:S02]  /*92a0*/  @!P0 SYNCS.PHASECHK.TRANS64 P0, [R3+URZ+0xe0], R2 ;  /* 0x0000e002030085a7 */ /* 0x000ee400080010ff */
[----:B---3--:R-:W-:Y:S05]  /*92b0*/  @!P0 BRA `(.L_x_24) ;  /* 0xfffffffc00f08947 */ /* 0x008fea000383ffff */
[----:B------:R-:W-:Y:S05]  /*92c0*/  BRA `(.L_x_136) ;  /* 0xffffff8400687947 */ /* 0x000fea000383ffff */
.L_x_27:
[----:B-1----:R-:W-:-:S07]  /*92d0*/  MOV R0, UR33 ;  /* 0x0000002100007c02 */ /* 0x002fce0008000f00 */
.L_x_137:
[----:B-1----:R1:W2:Y:S02]  /*92e0*/  SYNCS.PHASECHK.TRANS64.TRYWAIT P0, [R0+URZ+0x10], R3 ;  /* 0x00001003000075a7 */ /* 0x0022a400080011ff */
[----:B--2---:R-:W-:Y:S05]  /*92f0*/  @!P0 NANOSLEEP.SYNCS 0x989680 ;  /* 0x009896800000895d */ /* 0x004fea0003900000 */
[----:B------:R-:W2:Y:S02]  /*9300*/  @!P0 SYNCS.PHASECHK.TRANS64 P0, [R0+URZ+0x10], R3 ;  /* 0x00001003000085a7 */ /* 0x000ea400080010ff */
[----:B--2---:R-:W-:Y:S05]  /*9310*/  @!P0 BRA `(.L_x_137) ;  /* 0xfffffffc00f08947 */ /* 0x004fea000383ffff */
[----:B------:R-:W-:Y:S05]  /*9320*/  BRA `(.L_x_26) ;  /* 0xffffff8400b07947 */ /* 0x000fea000383ffff */
.L_x_34:
[----:B-1----:R-:W-:-:S07]  /*9330*/  MOV R0, UR17 ;  /* 0x0000001100007c02 */ /* 0x002fce0008000f00 */
.L_x_138:
[----:B-1----:R1:W2:Y:S02]  /*9340*/  SYNCS.PHASECHK.TRANS64.TRYWAIT P0, [R0+URZ+0x10], R3 ;  /* 0x00001003000075a7 */ /* 0x0022a400080011ff */
[----:B--2---:R-:W-:Y:S05]  /*9350*/  @!P0 NANOSLEEP.SYNCS 0x989680 ;  /* 0x009896800000895d */ /* 0x004fea0003900000 */
[----:B------:R-:W2:Y:S02]  /*9360*/  @!P0 SYNCS.PHASECHK.TRANS64 P0, [R0+URZ+0x10], R3 ;  /* 0x00001003000085a7 */ /* 0x000ea400080010ff */
[----:B--2---:R-:W-:Y:S05]  /*9370*/  @!P0 BRA `(.L_x_138) ;  /* 0xfffffffc00f08947 */ /* 0x004fea000383ffff */
[----:B------:R-:W-:Y:S05]  /*9380*/  BRA `(.L_x_33) ;  /* 0xffffff88006c7947 */ /* 0x000fea000383ffff */
.L_x_39:
[----:B-1----:R1:W2:Y:S02]  /*9390*/  SYNCS.PHASECHK.TRANS64.TRYWAIT P0, [R3+URZ+0x70], R0 ;  /* 0x00007000030075a7 */ /* 0x0022a400080011ff */
[----:B--2---:R-:W-:Y:S05]  /*93a0*/  @!P0 NANOSLEEP.SYNCS 0x989680 ;  /* 0x009896800000895d */ /* 0x004fea0003900000 */
[----:B------:R-:W2:Y:S02]  /*93b0*/  @!P0 SYNCS.PHASECHK.TRANS64 P0, [R3+URZ+0x70], R0 ;  /* 0x00007000030085a7 */ /* 0x000ea400080010ff */
[----:B--2---:R-:W-:Y:S05]  /*93c0*/  @!P0 BRA `(.L_x_39) ;  /* 0xfffffffc00f08947 */ /* 0x004fea000383ffff */
[----:B------:R-:W-:Y:S05]  /*93d0*/  BRA `(.L_x_139) ;  /* 0xffffff8c00107947 */ /* 0x000fea000383ffff */
.L_x_43:
[----:B-1----:R-:W-:-:S07]  /*93e0*/  MOV R0, UR4 ;  /* 0x0000000400007c02 */ /* 0x002fce0008000f00 */
.L_x_140:
[----:B-1----:R1:W2:Y:S02]  /*93f0*/  SYNCS.PHASECHK.TRANS64.TRYWAIT P0, [R0+URZ], R3 ;  /* 0x00000003000075a7 */ /* 0x0022a400080011ff */
[----:B--2---:R-:W-:Y:S05]  /*9400*/  @!P0 NANOSLEEP.SYNCS 0x989680 ;  /* 0x009896800000895d */ /* 0x004fea0003900000 */
[----:B------:R-:W2:Y:S02]  /*9410*/  @!P0 SYNCS.PHASECHK.TRANS64 P0, [R0+URZ], R3 ;  /* 0x00000003000085a7 */ /* 0x000ea400080010ff */
[----:B--2---:R-:W-:Y:S05]  /*9420*/  @!P0 BRA `(.L_x_140) ;  /* 0xfffffffc00f08947 */ /* 0x004fea000383ffff */
[----:B------:R-:W-:Y:S05]  /*9430*/  BRA `(.L_x_141) ;  /* 0xffffff9000b87947 */ /* 0x000fea000383ffff */
.L_x_46:
[----:B-1----:R1:W2:Y:S02]  /*9440*/  SYNCS.PHASECHK.TRANS64.TRYWAIT P0, [R2+URZ+0xd0], R5 ;  /* 0x0000d005020075a7 */ /* 0x0022a400080011ff */
[----:B--2---:R-:W-:Y:S05]  /*9450*/  @!P0 NANOSLEEP.SYNCS 0x989680 ;  /* 0x009896800000895d */ /* 0x004fea0003900000 */
[----:B------:R-:W2:Y:S02]  /*9460*/  @!P0 SYNCS.PHASECHK.TRANS64 P0, [R2+URZ+0xd0], R5 ;  /* 0x0000d005020085a7 */ /* 0x000ea400080010ff */
[----:B--2---:R-:W-:Y:S05]  /*9470*/  @!P0 BRA `(.L_x_46) ;  /* 0xfffffffc00f08947 */ /* 0x004fea000383ffff */
[----:B------:R-:W-:Y:S05]  /*9480*/  BRA `(.L_x_142) ;  /* 0xffffff9400147947 */ /* 0x000fea000383ffff */
.L_x_47:
[----:B------:R-:W-:-:S07]  /*9490*/  MOV R2, UR4 ;  /* 0x0000000400027c02 */ /* 0x000fce0008000f00 */
.L_x_143:
[----:B-1----:R1:W2:Y:S02]  /*94a0*/  SYNCS.PHASECHK.TRANS64.TRYWAIT P0, [R2+URZ+0x80], R5 ;  /* 0x00008005020075a7 */ /* 0x0022a400080011ff */
[----:B--2---:R-:W-:Y:S05]  /*94b0*/  @!P0 NANOSLEEP.SYNCS 0x989680 ;  /* 0x009896800000895d */ /* 0x004fea0003900000 */
[----:B------:R-:W2:Y:S02]  /*94c0*/  @!P0 SYNCS.PHASECHK.TRANS64 P0, [R2+URZ+0x80], R5 ;  /* 0x00008005020085a7 */ /* 0x000ea400080010ff */
[----:B--2---:R-:W-:Y:S05]  /*94d0*/  @!P0 BRA `(.L_x_143) ;  /* 0xfffffffc00f08947 */ /* 0x004fea000383ffff */
[----:B------:R-:W-:Y:S05]  /*94e0*/  BRA `(.L_x_144) ;  /* 0xffffff9400247947 */ /* 0x000fea000383ffff */
.L_x_48:
[----:B-1----:R1:W2:Y:S02]  /*94f0*/  SYNCS.PHASECHK.TRANS64.TRYWAIT P1, [R2+URZ+0x70], R5 ;  /* 0x00007005020075a7 */ /* 0x0022a400080211ff */
[----:B--2---:R-:W-:Y:S05]  /*9500*/  @!P1 NANOSLEEP.SYNCS 0x989680 ;  /* 0x009896800000995d */ /* 0x004fea0003900000 */
[----:B------:R-:W2:Y:S02]  /*9510*/  @!P1 SYNCS.PHASECHK.TRANS64 P1, [R2+URZ+0x70], R5 ;  /* 0x00007005020095a7 */ /* 0x000ea400080210ff */
[----:B--2---:R-:W-:Y:S05]  /*9520*/  @!P1 BRA `(.L_x_48) ;  /* 0xfffffffc00f09947 */ /* 0x004fea000383ffff */
[----:B------:R-:W-:Y:S05]  /*9530*/  BRA `(.L_x_145) ;  /* 0xffffff9400547947 */ /* 0x000fea000383ffff */
.L_x_51:
[----:B------:R-:W-:-:S07]  /*9540*/  MOV R0, UR4 ;  /* 0x0000000400007c02 */ /* 0x000fce0008000f00 */
.L_x_146:
[----:B-1----:R1:W2:Y:S02]  /*9550*/  SYNCS.PHASECHK.TRANS64.TRYWAIT P0, [R0+URZ+0x80], R3 ;  /* 0x00008003000075a7 */ /* 0x0022a400080011ff */
[----:B--2---:R-:W-:Y:S05]  /*9560*/  @!P0 NANOSLEEP.SYNCS 0x989680 ;  /* 0x009896800000895d */ /* 0x004fea0003900000 */
[----:B------:R-:W2:Y:S02]  /*9570*/  @!P0 SYNCS.PHASECHK.TRANS64 P0, [R0+URZ+0x80], R3 ;  /* 0x00008003000085a7 */ /* 0x000ea400080010ff */
[----:B--2---:R-:W-:Y:S05]  /*9580*/  @!P0 BRA `(.L_x_146) ;  /* 0xfffffffc00f08947 */ /* 0x004fea000383ffff */
[----:B------:R-:W-:Y:S05]  /*9590*/  BRA `(.L_x_50) ;  /* 0xffffff9400a87947 */ /* 0x000fea000383ffff */
.L_x_58:
[----:B-1----:R1:W2:Y:S02]  /*95a0*/  SYNCS.PHASECHK.TRANS64.TRYWAIT P1, [R0+URZ+0x70], R5 ;  /* 0x00007005000075a7 */ /* 0x0022a400080211ff */
[----:B--2---:R-:W-:Y:S05]  /*95b0*/  @!P1 NANOSLEEP.SYNCS 0x989680 ;  /* 0x009896800000995d */ /* 0x004fea0003900000 */
[----:B------:R-:W2:Y:S02]  /*95c0*/  @!P1 SYNCS.PHASECHK.TRANS64 P1, [R0+URZ+0x70], R5 ;  /* 0x00007005000095a7 */ /* 0x000ea400080210ff */
[----:B--2---:R-:W-:Y:S05]  /*95d0*/  @!P1 BRA `(.L_x_58) ;  /* 0xfffffffc00f09947 */ /* 0x004fea000383ffff */
[----:B------:R-:W-:Y:S05]  /*95e0*/  BRA `(.L_x_147) ;  /* 0xffffff9c001c7947 */ /* 0x000fea000383ffff */
.L_x_59:
[----:B------:R-:W-:-:S07]  /*95f0*/  MOV R3, UR30 ;  /* 0x0000001e00037c02 */ /* 0x000fce0008000f00 */
.L_x_148:
[----:B-1----:R1:W2:Y:S02]  /*9600*/  SYNCS.PHASECHK.TRANS64.TRYWAIT P0, [R3+URZ+0xb0], R0 ;  /* 0x0000b000030075a7 */ /* 0x0022a400080011ff */
[----:B--2---:R-:W-:Y:S05]  /*9610*/  @!P0 NANOSLEEP.SYNCS 0x989680 ;  /* 0x009896800000895d */ /* 0x004fea0003900000 */
[----:B------:R-:W2:Y:S02]  /*9620*/  @!P0 SYNCS.PHASECHK.TRANS64 P0, [R3+URZ+0xb0], R0 ;  /* 0x0000b000030085a7 */ /* 0x000ea400080010ff */
[----:B--2---:R-:W-:Y:S05]  /*9630*/  @!P0 BRA `(.L_x_148) ;  /* 0xfffffffc00f08947 */ /* 0x004fea000383ffff */
[----:B------:R-:W-:Y:S05]  /*9640*/  BRA `(.L_x_149) ;  /* 0xffffff9c00547947 */ /* 0x000fea000383ffff */
.L_x_62:
[----:B------:R-:W-:Y:S07]  /*9650*/  MOV R0, UR5 ;  /* 0x0000000500007c02 */ /* 0x000fee0008000f00 */
.L_x_150:
[----:B-1----:R1:W2:Y:S02]  /*9660*/  SYNCS.PHASECHK.TRANS64.TRYWAIT P0, [R0+URZ], R3 ;  /* 0x00000003000075a7 */ /* 0x0022a400080011ff */
[----:B--2---:R-:W-:Y:S05]  /*9670*/  @!P0 NANOSLEEP.SYNCS 0x989680 ;  /* 0x009896800000895d */ /* 0x004fea0003900000 */
[----:B------:R-:W2:Y:S02]  /*9680*/  @!P0 SYNCS.PHASECHK.TRANS64 P0, [R0+URZ], R3 ;  /* 0x00000003000085a7 */ /* 0x000ea400080010ff */
[----:B--2---:R-:W-:Y:S05]  /*9690*/  @!P0 BRA `(.L_x_150) ;  /* 0xfffffffc00f08947 */ /* 0x004fea000383ffff */
[----:B------:R-:W-:Y:S05]  /*96a0*/  BRA `(.L_x_61) ;  /* 0xffffff9c00707947 */ /* 0x000fea000383ffff */
.L_x_65:
[----:B------:R-:W-:-:S07]  /*96b0*/  MOV R0, UR4 ;  /* 0x0000000400007c02 */ /* 0x000fce0008000f00 */
.L_x_151:
[----:B--2---:R2:W4:Y:S02]  /*96c0*/  SYNCS.PHASECHK.TRANS64.TRYWAIT P0, [R0+URZ], R3 ;  /* 0x00000003000075a7 */ /* 0x00452400080011ff */
[----:B----4-:R-:W-:Y:S05]  /*96d0*/  @!P0 NANOSLEEP.SYNCS 0x989680 ;  /* 0x009896800000895d */ /* 0x010fea0003900000 */
[----:B------:R-:W4:Y:S02]  /*96e0*/  @!P0 SYNCS.PHASECHK.TRANS64 P0, [R0+URZ], R3 ;  /* 0x00000003000085a7 */ /* 0x000f2400080010ff */
[----:B----4-:R-:W-:Y:S05]  /*96f0*/  @!P0 BRA `(.L_x_151) ;  /* 0xfffffffc00f08947 */ /* 0x010fea000383ffff */
[----:B------:R-:W-:Y:S05]  /*9700*/  BRA `(.L_x_152) ;  /* 0xffffffa0004c7947 */ /* 0x000fea000383ffff */
.L_x_66:
[----:B------:R-:W-:-:S07]  /*9710*/  MOV R0, UR5 ;  /* 0x0000000500007c02 */ /* 0x000fce0008000f00 */
.L_x_153:
[----:B-1----:R1:W2:Y:S02]  /*9720*/  SYNCS.PHASECHK.TRANS64.TRYWAIT P0, [R0+URZ], R3 ;  /* 0x00000003000075a7 */ /* 0x0022a400080011ff */
[----:B--2---:R-:W-:Y:S05]  /*9730*/  @!P0 NANOSLEEP.SYNCS 0x989680 ;  /* 0x009896800000895d */ /* 0x004fea0003900000 */
[----:B------:R-:W2:Y:S02]  /*9740*/  @!P0 SYNCS.PHASECHK.TRANS64 P0, [R0+URZ], R3 ;  /* 0x00000003000085a7 */ /* 0x000ea400080010ff */
[----:B--2---:R-:W-:Y:S05]  /*9750*/  @!P0 BRA `(.L_x_153) ;  /* 0xfffffffc00f08947 */ /* 0x004fea000383ffff */
[----:B------:R-:W-:Y:S05]  /*9760*/  BRA `(.L_x_154) ;  /* 0xffffffa000587947 */ /* 0x000fea000383ffff */
.L_x_67:
[----:B------:R-:W-:-:S07]  /*9770*/  MOV R0, UR5 ;  /* 0x0000000500007c02 */ /* 0x000fce0008000f00 */
.L_x_155:
[----:B-1----:R1:W2:Y:S02]  /*9780*/  SYNCS.PHASECHK.TRANS64.TRYWAIT P0, [R0+URZ], R3 ;  /* 0x00000003000075a7 */ /* 0x0022a400080011ff */
[----:B--2---:R-:W-:Y:S05]  /*9790*/  @!P0 NANOSLEEP.SYNCS 0x989680 ;  /* 0x009896800000895d */ /* 0x004fea0003900000 */
[----:B------:R-:W2:Y:S02]  /*97a0*/  @!P0 SYNCS.PHASECHK.TRANS64 P0, [R0+URZ], R3 ;  /* 0x00000003000085a7 */ /* 0x000ea400080010ff */
[----:B--2---:R-:W-:Y:S05]  /*97b0*/  @!P0 BRA `(.L_x_155) ;  /* 0xfffffffc00f08947 */ /* 0x004fea000383ffff */
[----:B------:R-:W-:Y:S05]  /*97c0*/  BRA `(.L_x_156) ;  /* 0xffffffa000647947 */ /* 0x000fea000383ffff */
.L_x_68:
[----:B------:R-:W-:-:S07]  /*97d0*/  MOV R0, UR4 ;  /* 0x0000000400007c02 */ /* 0x000fce0008000f00 */
.L_x_157:
[----:B-1----:R1:W2:Y:S02]  /*97e0*/  SYNCS.PHASECHK.TRANS64.TRYWAIT P0, [R0+URZ], R3 ;  /* 0x00000003000075a7 */ /* 0x0022a400080011ff */
[----:B--2---:R-:W-:Y:S05]  /*97f0*/  @!P0 NANOSLEEP.SYNCS 0x989680 ;  /* 0x009896800000895d */ /* 0x004fea0003900000 */
[----:B------:R-:W2:Y:S02]  /*9800*/  @!P0 SYNCS.PHASECHK.TRANS64 P0, [R0+URZ], R3 ;  /* 0x00000003000085a7 */ /* 0x000ea400080010ff */
[----:B--2---:R-:W-:Y:S05]  /*9810*/  @!P0 BRA `(.L_x_157) ;  /* 0xfffffffc00f08947 */ /* 0x004fea000383ffff */
[----:B------:R-:W-:Y:S05]  /*9820*/  BRA `(.L_x_158) ;  /* 0xffffffa000707947 */ /* 0x000fea000383ffff */
.L_x_73:
[----:B--2---:R2:W3:Y:S02]  /*9830*/  SYNCS.PHASECHK.TRANS64.TRYWAIT P0, [R12+URZ+0x70], R9 ;  /* 0x000070090c0075a7 */ /* 0x0044e400080011ff */
[----:B---3--:R-:W-:Y:S05]  /*9840*/  @!P0 NANOSLEEP.SYNCS 0x989680 ;  /* 0x009896800000895d */ /* 0x008fea0003900000 */
[----:B------:R-:W3:Y:S02]  /*9850*/  @!P0 SYNCS.PHASECHK.TRANS64 P0, [R12+URZ+0x70], R9 ;  /* 0x000070090c0085a7 */ /* 0x000ee400080010ff */
[----:B---3--:R-:W-:Y:S05]  /*9860*/  @!P0 BRA `(.L_x_73) ;  /* 0xfffffffc00f08947 */ /* 0x008fea000383ffff */
[----:B------:R-:W-:Y:S05]  /*9870*/  BRA `(.L_x_159) ;  /* 0xffffffa400907947 */ /* 0x000fea000383ffff */
.L_x_76:
[----:B------:R-:W-:Y:S07]  /*9880*/  MOV R0, UR21 ;  /* 0x0000001500007c02 */ /* 0x000fee0008000f00 */
.L_x_160:
[----:B--2---:R2:W3:Y:S02]  /*9890*/  SYNCS.PHASECHK.TRANS64.TRYWAIT P2, [R0+URZ+0x68], R11 ;  /* 0x0000680b000075a7 */ /* 0x0044e400080411ff */
[----:B---3--:R-:W-:Y:S05]  /*98a0*/  @!P2 NANOSLEEP.SYNCS 0x989680 ;  /* 0x009896800000a95d */ /* 0x008fea0003900000 */
[----:B------:R-:W3:Y:S02]  /*98b0*/  @!P2 SYNCS.PHASECHK.TRANS64 P2, [R0+URZ+0x68], R11 ;  /* 0x0000680b0000a5a7 */ /* 0x000ee400080410ff */
[----:B---3--:R-:W-:Y:S05]  /*98c0*/  @!P2 BRA `(.L_x_160) ;  /* 0xfffffffc00f0a947 */ /* 0x008fea000383ffff */
[----:B------:R-:W-:Y:S05]  /*98d0*/  BRA `(.L_x_75) ;  /* 0xffffffa800f87947 */ /* 0x000fea000383ffff */
.L_x_79:
[----:B--2---:R-:W-:Y:S07]  /*98e0*/  MOV R0, UR21 ;  /* 0x0000001500007c02 */ /* 0x004fee0008000f00 */
.L_x_161:
[----:B--2---:R2:W3:Y:S02]  /*98f0*/  SYNCS.PHASECHK.TRANS64.TRYWAIT P0, [R0+URZ+0x40], R9 ;  /* 0x00004009000075a7 */ /* 0x0044e400080011ff */
[----:B---3--:R-:W-:Y:S05]  /*9900*/  @!P0 NANOSLEEP.SYNCS 0x989680 ;  /* 0x009896800000895d */ /* 0x008fea0003900000 */
[----:B------:R-:W3:Y:S02]  /*9910*/  @!P0 SYNCS.PHASECHK.TRANS64 P0, [R0+URZ+0x40], R9 ;  /* 0x00004009000085a7 */ /* 0x000ee400080010ff */
[----:B---3--:R-:W-:Y:S05]  /*9920*/  @!P0 BRA `(.L_x_161) ;  /* 0xfffffffc00f08947 */ /* 0x008fea000383ffff */
[----:B------:R-:W-:Y:S05]  /*9930*/  BRA `(.L_x_162) ;  /* 0xffffffac00547947 */ /* 0x000fea000383ffff */
.L_x_80:
[----:B------:R-:W-:Y:S07]  /*9940*/  MOV R0, UR21 ;  /* 0x0000001500007c02 */ /* 0x000fee0008000f00 */
.L_x_163:
[----:B--2---:R2:W3:Y:S02]  /*9950*/  SYNCS.PHASECHK.TRANS64.TRYWAIT P0, [R0+URZ+0x48], R9 ;  /* 0x00004809000075a7 */ /* 0x0044e400080011ff */
[----:B---3--:R-:W-:Y:S05]  /*9960*/  @!P0 NANOSLEEP.SYNCS 0x989680 ;  /* 0x009896800000895d */ /* 0x008fea0003900000 */
[----:B------:R-:W3:Y:S02]  /*9970*/  @!P0 SYNCS.PHASECHK.TRANS64 P0, [R0+URZ+0x48], R9 ;  /* 0x00004809000085a7 */ /* 0x000ee400080010ff */
[----:B---3--:R-:W-:Y:S05]  /*9980*/  @!P0 BRA `(.L_x_163) ;  /* 0xfffffffc00f08947 */ /* 0x008fea000383ffff */
[----:B------:R-:W-:Y:S05]  /*9990*/  BRA `(.L_x_164) ;  /* 0xffffffac00907947 */ /* 0x000fea000383ffff */
.L_x_81:
[----:B------:R-:W-:Y:S07]  /*99a0*/  MOV R0, UR21 ;  /* 0x0000001500007c02 */ /* 0x000fee0008000f00 */
.L_x_165:
[----:B--2---:R2:W3:Y:S02]  /*99b0*/  SYNCS.PHASECHK.TRANS64.TRYWAIT P0, [R0+URZ+0x50], R9 ;  /* 0x00005009000075a7 */ /* 0x0044e400080011ff */
[----:B---3--:R-:W-:Y:S05]  /*99c0*/  @!P0 NANOSLEEP.SYNCS 0x989680 ;  /* 0x009896800000895d */ /* 0x008fea0003900000 */
[----:B------:R-:W3:Y:S02]  /*99d0*/  @!P0 SYNCS.PHASECHK.TRANS64 P0, [R0+URZ+0x50], R9 ;  /* 0x00005009000085a7 */ /* 0x000ee400080010ff */
[----:B---3--:R-:W-:Y:S05]  /*99e0*/  @!P0 BRA `(.L_x_165) ;  /* 0xfffffffc00f08947 */ /* 0x008fea000383ffff */
[----:B------:R-:W-:Y:S05]  /*99f0*/  BRA `(.L_x_166) ;  /* 0xffffffac00d87947 */ /* 0x000fea000383ffff */
.L_x_82:
[----:B------:R-:W-:Y:S07]  /*9a00*/  MOV R0, UR21 ;  /* 0x0000001500007c02 */ /* 0x000fee0008000f00 */
.L_x_167:
[----:B--2---:R2:W3:Y:S02]  /*9a10*/  SYNCS.PHASECHK.TRANS64.TRYWAIT P0, [R0+URZ+0x58], R9 ;  /* 0x00005809000075a7 */ /* 0x0044e400080011ff */
[----:B---3--:R-:W-:Y:S05]  /*9a20*/  @!P0 NANOSLEEP.SYNCS 0x989680 ;  /* 0x009896800000895d */ /* 0x008fea0003900000 */
[----:B------:R-:W3:Y:S02]  /*9a30*/  @!P0 SYNCS.PHASECHK.TRANS64 P0, [R0+URZ+0x58], R9 ;  /* 0x00005809000085a7 */ /* 0x000ee400080010ff */
[----:B---3--:R-:W-:Y:S05]  /*9a40*/  @!P0 BRA `(.L_x_167) ;  /* 0xfffffffc00f08947 */ /* 0x008fea000383ffff */
[----:B------:R-:W-:Y:S05]  /*9a50*/  BRA `(.L_x_168) ;  /* 0xffffffb0001c7947 */ /* 0x000fea000383ffff */
.L_x_84:
[----:B------:R-:W-:-:S07]  /*9a60*/  MOV R0, UR21 ;  /* 0x0000001500007c02 */ /* 0x000fce0008000f00 */
.L_x_169:
[----:B---3--:R3:W4:Y:S02]  /*9a70*/  SYNCS.PHASECHK.TRANS64.TRYWAIT P0, [R0+URZ+0x40], R3 ;  /* 0x00004003000075a7 */ /* 0x00872400080011ff */
[----:B----4-:R-:W-:Y:S05]  /*9a80*/  @!P0 NANOSLEEP.SYNCS 0x989680 ;  /* 0x009896800000895d */ /* 0x010fea0003900000 */
[----:B------:R-:W4:Y:S02]  /*9a90*/  @!P0 SYNCS.PHASECHK.TRANS64 P0, [R0+URZ+0x40], R3 ;  /* 0x00004003000085a7 */ /* 0x000f2400080010ff */
[----:B----4-:R-:W-:Y:S05]  /*9aa0*/  @!P0 BRA `(.L_x_169) ;  /* 0xfffffffc00f08947 */ /* 0x010fea000383ffff */
[----:B------:R-:W-:Y:S05]  /*9ab0*/  BRA `(.L_x_170) ;  /* 0xffffffb000907947 */ /* 0x000fea000383ffff */
.L_x_85:
[----:B---3--:R-:W-:-:S07]  /*9ac0*/  MOV R0, UR21 ;  /* 0x0000001500007c02 */ /* 0x008fce0008000f00 */
.L_x_171:
[----:B---3--:R3:W4:Y:S02]  /*9ad0*/  SYNCS.PHASECHK.TRANS64.TRYWAIT P0, [R0+URZ+0x48], R3 ;  /* 0x00004803000075a7 */ /* 0x00872400080011ff */
[----:B----4-:R-:W-:Y:S05]  /*9ae0*/  @!P0 NANOSLEEP.SYNCS 0x989680 ;  /* 0x009896800000895d */ /* 0x010fea0003900000 */
[----:B------:R-:W4:Y:S02]  /*9af0*/  @!P0 SYNCS.PHASECHK.TRANS64 P0, [R0+URZ+0x48], R3 ;  /* 0x00004803000085a7 */ /* 0x000f2400080010ff */
[----:B----4-:R-:W-:Y:S05]  /*9b00*/  @!P0 BRA `(.L_x_171) ;  /* 0xfffffffc00f08947 */ /* 0x010fea000383ffff */
[----:B------:R-:W-:Y:S05]  /*9b10*/  BRA `(.L_x_172) ;  /* 0xffffffb000807947 */ /* 0x000fea000383ffff */
.L_x_86:
[----:B---3--:R-:W-:-:S07]  /*9b20*/  MOV R0, UR21 ;  /* 0x0000001500007c02 */ /* 0x008fce0008000f00 */
.L_x_173:
[----:B---3--:R3:W4:Y:S02]  /*9b30*/  SYNCS.PHASECHK.TRANS64.TRYWAIT P0, [R0+URZ+0x50], R3 ;  /* 0x00005003000075a7 */ /* 0x00872400080011ff */
[----:B----4-:R-:W-:Y:S05]  /*9b40*/  @!P0 NANOSLEEP.SYNCS 0x989680 ;  /* 0x009896800000895d */ /* 0x010fea0003900000 */
[----:B------:R-:W4:Y:S02]  /*9b50*/  @!P0 SYNCS.PHASECHK.TRANS64 P0, [R0+URZ+0x50], R3 ;  /* 0x00005003000085a7 */ /* 0x000f2400080010ff */
[----:B----4-:R-:W-:Y:S05]  /*9b60*/  @!P0 BRA `(.L_x_173) ;  /* 0xfffffffc00f08947 */ /* 0x010fea000383ffff */
[----:B------:R-:W-:Y:S05]  /*9b70*/  BRA `(.L_x_174) ;  /* 0xffffffb000707947 */ /* 0x000fea000383ffff */
.L_x_88:
[----:B-1----:R1:W2:Y:S02]  /*9b80*/  SYNCS.PHASECHK.TRANS64.TRYWAIT P0, [R3+URZ+0x70], R0 ;  /* 0x00007000030075a7 */ /* 0x0022a400080011ff */
[----:B--2---:R-:W-:Y:S05]  /*9b90*/  @!P0 NANOSLEEP.SYNCS 0x989680 ;  /* 0x009896800000895d */ /* 0x004fea0003900000 */
[----:B------:R-:W2:Y:S02]  /*9ba0*/  @!P0 SYNCS.PHASECHK.TRANS64 P0, [R3+URZ+0x70], R0 ;  /* 0x00007000030085a7 */ /* 0x000ea400080010ff */
[----:B--2---:R-:W-:Y:S05]  /*9bb0*/  @!P0 BRA `(.L_x_88) ;  /* 0xfffffffc00f08947 */ /* 0x004fea000383ffff */
[----:B------:R-:W-:Y:S05]  /*9bc0*/  BRA `(.L_x_175) ;  /* 0xffffffb400307947 */ /* 0x000fea000383ffff */
.L_x_99:
[----:B-1----:R-:W-:Y:S04]  /*9bd0*/  MOV R2, UR44 ;  /* 0x0000002c00027c02 */ /* 0x002fe80008000f00 */
[----:B------:R1:W2:Y:S03]  /*9be0*/  SYNCS.PHASECHK.TRANS64.TRYWAIT P1, [R2+URZ+0x20], R3 ;  /* 0x00002003020075a7 */ /* 0x0002a600080211ff */
[----:B--2---:R-:W-:Y:S05]  /*9bf0*/  @!P1 NANOSLEEP.SYNCS 0x989680 ;  /* 0x009896800000995d */ /* 0x004fea0003900000 */
[----:B------:R-:W2:Y:S02]  /*9c00*/  @!P1 SYNCS.PHASECHK.TRANS64 P1, [R2+URZ+0x20], R3 ;  /* 0x00002003020095a7 */ /* 0x000ea400080210ff */
[----:B--2---:R-:W-:Y:S05]  /*9c10*/  @!P1 BRA `(.L_x_99) ;  /* 0xfffffffc00ec9947 */ /* 0x004fea000383ffff */
[----:B------:R-:W-:Y:S05]  /*9c20*/  BRA `(.L_x_98) ;  /* 0xffffffc000a07947 */ /* 0x000fea000383ffff */
.L_x_101:
[----:B-1----:R1:W4:Y:S02]  /*9c30*/  SYNCS.PHASECHK.TRANS64.TRYWAIT P0, [R99+URZ+0x90], R0 ;  /* 0x00009000630075a7 */ /* 0x00232400080011ff */
[----:B----4-:R-:W-:Y:S05]  /*9c40*/  @!P0 NANOSLEEP.SYNCS 0x989680 ;  /* 0x009896800000895d */ /* 0x010fea0003900000 */
[----:B------:R-:W4:Y:S02]  /*9c50*/  @!P0 SYNCS.PHASECHK.TRANS64 P0, [R99+URZ+0x90], R0 ;  /* 0x00009000630085a7 */ /* 0x000f2400080010ff */
[----:B----4-:R-:W-:Y:S05]  /*9c60*/  @!P0 BRA `(.L_x_101) ;  /* 0xfffffffc00f08947 */ /* 0x010fea000383ffff */
[----:B------:R-:W-:Y:S05]  /*9c70*/  BRA `(.L_x_100) ;  /* 0xffffffc000c87947 */ /* 0x000fea000383ffff */
.L_x_110:
[----:B---3--:R3:W4:Y:S02]  /*9c80*/  SYNCS.PHASECHK.TRANS64.TRYWAIT P0, [R3+URZ+0x20], R0 ;  /* 0x00002000030075a7 */ /* 0x00872400080011ff */
[----:B----4-:R-:W-:Y:S05]  /*9c90*/  @!P0 NANOSLEEP.SYNCS 0x989680 ;  /* 0x009896800000895d */ /* 0x010fea0003900000 */
[----:B------:R-:W4:Y:S02]  /*9ca0*/  @!P0 SYNCS.PHASECHK.TRANS64 P0, [R3+URZ+0x20], R0 ;  /* 0x00002000030085a7 */ /* 0x000f2400080010ff */
[----:B----4-:R-:W-:Y:S05]  /*9cb0*/  @!P0 BRA `(.L_x_110) ;  /* 0xfffffffc00f08947 */ /* 0x010fea000383ffff */
[----:B------:R-:W-:Y:S05]  /*9cc0*/  BRA `(.L_x_109) ;  /* 0xffffffcc00a47947 */ /* 0x000fea000383ffff */
.L_x_118:
[----:B---3--:R3:W4:Y:S02]  /*9cd0*/  SYNCS.PHASECHK.TRANS64.TRYWAIT P0, [R62+URZ+0x20], R5 ;  /* 0x000020053e0075a7 */ /* 0x00872400080011ff */
[----:B----4-:R-:W-:Y:S05]  /*9ce0*/  @!P0 NANOSLEEP.SYNCS 0x989680 ;  /* 0x009896800000895d */ /* 0x010fea0003900000 */
[----:B------:R-:W4:Y:S02]  /*9cf0*/  @!P0 SYNCS.PHASECHK.TRANS64 P0, [R62+URZ+0x20], R5 ;  /* 0x000020053e0085a7 */ /* 0x000f2400080010ff */
[----:B----4-:R-:W-:Y:S05]  /*9d00*/  @!P0 BRA `(.L_x_118) ;  /* 0xfffffffc00f08947 */ /* 0x010fea000383ffff */
[----:B------:R-:W-:Y:S05]  /*9d10*/  BRA `(.L_x_117) ;  /* 0xffffffd800a87947 */ /* 0x000fea000383ffff */
.L_x_126:
[----:B---3--:R3:W4:Y:S02]  /*9d20*/  SYNCS.PHASECHK.TRANS64.TRYWAIT P0, [R62+URZ+0x20], R5 ;  /* 0x000020053e0075a7 */ /* 0x00872400080011ff */
[----:B----4-:R-:W-:Y:S05]  /*9d30*/  @!P0 NANOSLEEP.SYNCS 0x989680 ;  /* 0x009896800000895d */ /* 0x010fea0003900000 */
[----:B------:R-:W4:Y:S02]  /*9d40*/  @!P0 SYNCS.PHASECHK.TRANS64 P0, [R62+URZ+0x20], R5 ;  /* 0x000020053e0085a7 */ /* 0x000f2400080010ff */
[----:B----4-:R-:W-:Y:S05]  /*9d50*/  @!P0 BRA `(.L_x_126) ;  /* 0xfffffffc00f08947 */ /* 0x010fea000383ffff */
[----:B------:R-:W-:Y:S05]  /*9d60*/  BRA `(.L_x_125) ;  /* 0xffffffe400ac7947 */ /* 0x000fea000383ffff */
        .weak           $__internal_0_$__cuda_sm10x_tcgen05_guardrail_trap_col_being_dealloced_not_returned_by_alloc
        .type           $__internal_0_$__cuda_sm10x_tcgen05_guardrail_trap_col_being_dealloced_not_returned_by_alloc,@function
        .size           $__internal_0_$__cuda_sm10x_tcgen05_guardrail_trap_col_being_dealloced_not_returned_by_alloc,($__internal_1_$__cuda_sm10x_tcgen05_guardrail_trap_phase_invalid_during_alloc - $__internal_0_$__cuda_sm10x_tcgen05_guardrail_trap_col_being_dealloced_not_returned_by_alloc)
$__internal_0_$__cuda_sm10x_tcgen05_guardrail_trap_col_being_dealloced_not_returned_by_alloc:
[----:B------:R-:W-:Y:S05]  /*9d70*/  BPT.TRAP 0x1 ;  /* 0x000000040000795c */ /* 0x000fea0000300000 */
[----:B------:R-:W-:-:S04]  /*9d80*/  HFMA2 R3, -RZ, RZ, 0, 0 ;  /* 0x00000000ff037431 */ /* 0x000fc800000001ff */
[----:B------:R-:W-:Y:S05]  /*9d90*/  RET.REL.NODEC R2 `(_ZN7cutlass13device_kernelINS_4gemm6kernel13GemmUniversalIN4cute5tupleIJiiiiEEENS1_10collective13CollectiveMmaINS1_35MainloopSm100TmaUmmaWarpSpecializedILi2ELi2ELi4ENS5_IJNS4_1CILi1EEENSA_ILi2EEESB_EEEEENS5_IJNSA_ILi128EEESF_NSA_ILi64EEEEEENS_6half_tENS5_IJlSB_lEEESI_SJ_NS4_8TiledMMAINS4_8MMA_AtomIJNS4_20SM100_MMA_F16BF16_SSISI_SI_fLi128ELi128ELNS4_4UMMA5MajorE0ELSO_0ELNSN_7ScaleInE0ELSP_0EEEEEENS4_6LayoutINS5_IJSB_SB_SB_EEENS5_IJNSA_ILi0EEESU_SU_EEEEENS5_IJNS4_10UnderscoreESX_SX_EEEEENS4_23SM90_TMA_LOAD_MULTICASTENS4_14ComposedLayoutINS4_7SwizzleILi3ELi4ELi3EEENS4_18smem_ptr_flag_bitsILi16EEENSS_INS5_IJNSA_ILi8EEESG_EEENS5_IJSG_SB_EEEEEEEvNS4_8identityENS4_13SM90_TMA_LOADES1A_vS1B_EENS_8epilogue10collective18CollectiveEpilogueINS1E_23Sm100TmaWarpSpecializedILi4ELi2ELi32ELb1ELb0EEEJSH_NS5_IJNSS_ISF_SB_EENSS_INSA_ILi32EEESB_EEEEESI_SJ_SI_SJ_NS1E_6fusion15FusionCallbacksIS1I_NS1N_17LinearCombinationISI_fSI_fLNS_15FloatRoundStyleE2EEESH_S1M_JEEENS4_5SM1004TMEM4LOAD26SM100_TMEM_LOAD_32dp32b32xES1C_NS11_INS12_ILi2ELi4ELi3EEES15_NSS_INS5_IJS16_S1K_EEENS5_IJS1K_SB_EEEEEEENS4_39AutoVectorizingCopyWithAssumedAlignmentILi128EEENS4_14SM90_TMA_STOREES21_S23_S23_EEEvvEEEEvNT_6ParamsE) ;  /* 0xffffff6002987950 */ /* 0x000fea0003c3ffff */
        .weak           $__internal_1_$__cuda_sm10x_tcgen05_guardrail_trap_phase_invalid_during_alloc
        .type           $__internal_1_$__cuda_sm10x_tcgen05_guardrail_trap_phase_invalid_during_alloc,@function
        .size           $__internal_1_$__cuda_sm10x_tcgen05_guardrail_trap_phase_invalid_during_alloc,($__internal_2_$__cuda_sm10x_tcgen05_guardrail_trap_unallocated_columns_being_dealloced - $__internal_1_$__cuda_sm10x_tcgen05_guardrail_trap_phase_invalid_during_alloc)
$__internal_1_$__cuda_sm10x_tcgen05_guardrail_trap_phase_invalid_during_alloc:
[----:B------:R-:W-:Y:S05]  /*9da0*/  BPT.TRAP 0x1 ;  /* 0x000000040000795c */ /* 0x000fea0000300000 */
[----:B------:R-:W-:-:S04]  /*9db0*/  MOV R5, 0x0 ;  /* 0x0000000000057802 */ /* 0x000fc80000000f00 */
[----:B------:R-:W-:Y:S05]  /*9dc0*/  RET.REL.NODEC R4 `(_ZN7cutlass13device_kernelINS_4gemm6kernel13GemmUniversalIN4cute5tupleIJiiiiEEENS1_10collective13CollectiveMmaINS1_35MainloopSm100TmaUmmaWarpSpecializedILi2ELi2ELi4ENS5_IJNS4_1CILi1EEENSA_ILi2EEESB_EEEEENS5_IJNSA_ILi128EEESF_NSA_ILi64EEEEEENS_6half_tENS5_IJlSB_lEEESI_SJ_NS4_8TiledMMAINS4_8MMA_AtomIJNS4_20SM100_MMA_F16BF16_SSISI_SI_fLi128ELi128ELNS4_4UMMA5MajorE0ELSO_0ELNSN_7ScaleInE0ELSP_0EEEEEENS4_6LayoutINS5_IJSB_SB_SB_EEENS5_IJNSA_ILi0EEESU_SU_EEEEENS5_IJNS4_10UnderscoreESX_SX_EEEEENS4_23SM90_TMA_LOAD_MULTICASTENS4_14ComposedLayoutINS4_7SwizzleILi3ELi4ELi3EEENS4_18smem_ptr_flag_bitsILi16EEENSS_INS5_IJNSA_ILi8EEESG_EEENS5_IJSG_SB_EEEEEEEvNS4_8identityENS4_13SM90_TMA_LOADES1A_vS1B_EENS_8epilogue10collective18CollectiveEpilogueINS1E_23Sm100TmaWarpSpecializedILi4ELi2ELi32ELb1ELb0EEEJSH_NS5_IJNSS_ISF_SB_EENSS_INSA_ILi32EEESB_EEEEESI_SJ_SI_SJ_NS1E_6fusion15FusionCallbacksIS1I_NS1N_17LinearCombinationISI_fSI_fLNS_15FloatRoundStyleE2EEESH_S1M_JEEENS4_5SM1004TMEM4LOAD26SM100_TMEM_LOAD_32dp32b32xES1C_NS11_INS12_ILi2ELi4ELi3EEES15_NSS_INS5_IJS16_S1K_EEENS5_IJS1K_SB_EEEEEEENS4_39AutoVectorizingCopyWithAssumedAlignmentILi128EEENS4_14SM90_TMA_STOREES21_S23_S23_EEEvvEEEEvNT_6ParamsE) ;  /* 0xffffff60048c7950 */ /* 0x000fea0003c3ffff */
        .weak           $__internal_2_$__cuda_sm10x_tcgen05_guardrail_trap_unallocated_columns_being_dealloced
        .type           $__internal_2_$__cuda_sm10x_tcgen05_guardrail_trap_unallocated_columns_being_dealloced,@function
        .size           $__internal_2_$__cuda_sm10x_tcgen05_guardrail_trap_unallocated_columns_being_dealloced,(.L_x_177 - $__internal_2_$__cuda_sm10x_tcgen05_guardrail_trap_unallocated_columns_being_dealloced)
$__internal_2_$__cuda_sm10x_tcgen05_guardrail_trap_unallocated_columns_being_dealloced:
[----:B------:R-:W-:Y:S05]  /*9dd0*/  BPT.TRAP 0x1 ;  /* 0x000000040000795c */ /* 0x000fea0000300000 */
[----:B------:R-:W-:-:S04]  /*9de0*/  HFMA2 R3, -RZ, RZ, 0, 0 ;  /* 0x00000000ff037431 */ /* 0x000fc800000001ff */
[----:B------:R-:W-:Y:S05]  /*9df0*/  RET.REL.NODEC R2 `(_ZN7cutlass13device_kernelINS_4gemm6kernel13GemmUniversalIN4cute5tupleIJiiiiEEENS1_10collective13CollectiveMmaINS1_35MainloopSm100TmaUmmaWarpSpecializedILi2ELi2ELi4ENS5_IJNS4_1CILi1EEENSA_ILi2EEESB_EEEEENS5_IJNSA_ILi128EEESF_NSA_ILi64EEEEEENS_6half_tENS5_IJlSB_lEEESI_SJ_NS4_8TiledMMAINS4_8MMA_AtomIJNS4_20SM100_MMA_F16BF16_SSISI_SI_fLi128ELi128ELNS4_4UMMA5MajorE0ELSO_0ELNSN_7ScaleInE0ELSP_0EEEEEENS4_6LayoutINS5_IJSB_SB_SB_EEENS5_IJNSA_ILi0EEESU_SU_EEEEENS5_IJNS4_10UnderscoreESX_SX_EEEEENS4_23SM90_TMA_LOAD_MULTICASTENS4_14ComposedLayoutINS4_7SwizzleILi3ELi4ELi3EEENS4_18smem_ptr_flag_bitsILi16EEENSS_INS5_IJNSA_ILi8EEESG_EEENS5_IJSG_SB_EEEEEEEvNS4_8identityENS4_13SM90_TMA_LOADES1A_vS1B_EENS_8epilogue10collective18CollectiveEpilogueINS1E_23Sm100TmaWarpSpecializedILi4ELi2ELi32ELb1ELb0EEEJSH_NS5_IJNSS_ISF_SB_EENSS_INSA_ILi32EEESB_EEEEESI_SJ_SI_SJ_NS1E_6fusion15FusionCallbacksIS1I_NS1N_17LinearCombinationISI_fSI_fLNS_15FloatRoundStyleE2EEESH_S1M_JEEENS4_5SM1004TMEM4LOAD26SM100_TMEM_LOAD_32dp32b32xES1C_NS11_INS12_ILi2ELi4ELi3EEES15_NSS_INS5_IJS16_S1K_EEENS5_IJS1K_SB_EEEEEEENS4_39AutoVectorizingCopyWithAssumedAlignmentILi128EEENS4_14SM90_TMA_STOREES21_S23_S23_EEEvvEEEEvNT_6ParamsE) ;  /* 0xffffff6002807950 */ /* 0x000fea0003c3ffff */
.L_x_176:
[----:B------:R-:W-:-:S00]  /*9e00*/  BRA `(.L_x_176) ;  /* 0xfffffffc00fc7947 */ /* 0x000fc0000383ffff */
[----:B------:R-:W-:-:S00]  /*9e10*/  NOP ;  /* 0x0000000000007918 */ /* 0x000fc00000000000 */
        /* <DEDUP_REMOVED lines=14> */
.L_x_177:


//--------------------- .nv.global.init           --------------------------
	.section	.nv.global.init,"aw",@progbits
.nv.global.init:
	.type		$str$27,@object
	.size		$str$27,($str$28 - $str$27)
$str$27:
        /*0000*/ 	.byte	0x28, 0x61, 0x64, 0x64, 0x72, 0x65, 0x73, 0x73, 0x20, 0x26, 0x20, 0x6d, 0x61, 0x73, 0x6b, 0x29
        /*0010*/ 	.byte	0x20, 0x3d, 0x3d, 0x20, 0x30, 0x00
	.type		$str$28,@object
	.size		$str$28,($str$26 - $str$28)
$str$28:
        /*0016*/ 	.byte	0x2f, 0x74, 0x6d, 0x70, 0x2f, 0x63, 0x75, 0x74, 0x6c, 0x61, 0x73, 0x73, 0x5f, 0x73, 0x77, 0x65
        /*0026*/ 	.byte	0x65, 0x70, 0x5f, 0x73, 0x72, 0x63, 0x2f, 0x69, 0x6e, 0x63, 0x6c, 0x75, 0x64, 0x65, 0x2f, 0x63
        /*0036*/ 	.byte	0x75, 0x74, 0x65, 0x2f, 0x70, 0x6f, 0x69, 0x6e, 0x74, 0x65, 0x72, 0x5f, 0x66, 0x6c, 0x61, 0x67
        /*0046*/ 	.byte	0x67, 0x65, 0x64, 0x2e, 0x68, 0x70, 0x70, 0x00
	.type		$str$26,@object
	.size		$str$26,($str$25 - $str$26)
$str$26:
        /*004e*/ 	.byte	0x2f, 0x74, 0x6d, 0x70, 0x2f, 0x63, 0x75, 0x74, 0x6c, 0x61, 0x73, 0x73, 0x5f, 0x73, 0x77, 0x65
        /*005e*/ 	.byte	0x65, 0x70, 0x5f, 0x73, 0x72, 0x63, 0x2f, 0x69, 0x6e, 0x63, 0x6c, 0x75, 0x64, 0x65, 0x2f, 0x63
        /*006e*/ 	.byte	0x75, 0x74, 0x65, 0x2f, 0x61, 0x74, 0x6f, 0x6d, 0x2f, 0x63, 0x6f, 0x70, 0x79, 0x5f, 0x74, 0x72
        /*007e*/ 	.byte	0x61, 0x69, 0x74, 0x73, 0x5f, 0x73, 0x6d, 0x31, 0x30, 0x30, 0x2e, 0x68, 0x70, 0x70, 0x00
	.type		$str$25,@object
	.size		$str$25,(__unnamed_1 - $str$25)
$str$25:
        /*008d*/ 	.byte	0x28, 0x28, 0x75, 0x69, 0x6e, 0x74, 0x33, 0x32, 0x5f, 0x74, 0x28, 0x74, 0x68, 0x72, 0x65, 0x61
        /*009d*/ 	.byte	0x64, 0x49, 0x64, 0x78, 0x2e, 0x78, 0x29, 0x20, 0x2f, 0x20, 0x33, 0x32, 0x29, 0x20, 0x25, 0x20
        /*00ad*/ 	.byte	0x34, 0x29, 0x20, 0x3d, 0x3d, 0x20, 0x28, 0x28, 0x28, 0x74, 0x6d, 0x65, 0x6d, 0x5f, 0x61, 0x64
        /*00bd*/ 	.byte	0x64, 0x72, 0x20, 0x3e, 0x3e, 0x20, 0x31, 0x36, 0x29, 0x20, 0x2f, 0x20, 0x33, 0x32, 0x29, 0x20
        /*00cd*/ 	.byte	0x25, 0x20, 0x34, 0x29, 0x00
	.type		__unnamed_1,@object
	.size		__unnamed_1,(__unnamed_2 - __unnamed_1)
__unnamed_1:
        /*00d2*/ 	.byte	0x61, 0x75, 0x74, 0x6f, 0x20, 0x63, 0x75, 0x74, 0x65, 0x3a, 0x3a, 0x61, 0x73, 0x5f, 0x70, 0x6f
        /* <DEDUP_REMOVED lines=24> */
        /*0262*/ 	.byte	0x3e, 0x3e, 0x3e, 0x3e, 0x5d, 0x00
	.type		__unnamed_2,@object
	.size		__unnamed_2,(.L_2 - __unnamed_2)
__unnamed_2:
        /* <DEDUP_REMOVED lines=42> */
        /*0508*/ 	.byte	0x3e, 0x3e, 0x5d, 0x00
.L_2:


//--------------------- .nv.shared._ZN7cutlass13device_kernelINS_4gemm6kernel13GemmUniversalIN4cute5tupleIJiiiiEEENS1_10collective13CollectiveMmaINS1_35MainloopSm100TmaUmmaWarpSpecializedILi2ELi2ELi4ENS5_IJNS4_1CILi1EEENSA_ILi2EEESB_EEEEENS5_IJNSA_ILi128EEESF_NSA_ILi64EEEEEENS_6half_tENS5_IJlSB_lEEESI_SJ_NS4_8TiledMMAINS4_8MMA_AtomIJNS4_20SM100_MMA_F16BF16_SSISI_SI_fLi128ELi128ELNS4_4UMMA5MajorE0ELSO_0ELNSN_7ScaleInE0ELSP_0EEEEEENS4_6LayoutINS5_IJSB_SB_SB_EEENS5_IJNSA_ILi0EEESU_SU_EEEEENS5_IJNS4_10UnderscoreESX_SX_EEEEENS4_23SM90_TMA_LOAD_MULTICASTENS4_14ComposedLayoutINS4_7SwizzleILi3ELi4ELi3EEENS4_18smem_ptr_flag_bitsILi16EEENSS_INS5_IJNSA_ILi8EEESG_EEENS5_IJSG_SB_EEEEEEEvNS4_8identityENS4_13SM90_TMA_LOADES1A_vS1B_EENS_8epilogue10collective18CollectiveEpilogueINS1E_23Sm100TmaWarpSpecializedILi4ELi2ELi32ELb1ELb0EEEJSH_NS5_IJNSS_ISF_SB_EENSS_INSA_ILi32EEESB_EEEEESI_SJ_SI_SJ_NS1E_6fusion15FusionCallbacksIS1I_NS1N_17LinearCombinationISI_fSI_fLNS_15FloatRoundStyleE2EEESH_S1M_JEEENS4_5SM1004TMEM4LOAD26SM100_TMEM_LOAD_32dp32b32xES1C_NS11_INS12_ILi2ELi4ELi3EEES15_NSS_INS5_IJS16_S1K_EEENS5_IJS1K_SB_EEEEEEENS4_39AutoVectorizingCopyWithAssumedAlignmentILi128EEENS4_14SM90_TMA_STOREES21_S23_S23_EEEvvEEEEvNT_6ParamsE --------------------------
	.section	.nv.shared._ZN7cutlass13device_kernelINS_4gemm6kernel13GemmUniversalIN4cute5tupleIJiiiiEEENS1_10collective13CollectiveMmaINS1_35MainloopSm100TmaUmmaWarpSpecializedILi2ELi2ELi4ENS5_IJNS4_1CILi1EEENSA_ILi2EEESB_EEEEENS5_IJNSA_ILi128EEESF_NSA_ILi64EEEEEENS_6half_tENS5_IJlSB_lEEESI_SJ_NS4_8TiledMMAINS4_8MMA_AtomIJNS4_20SM100_MMA_F16BF16_SSISI_SI_fLi128ELi128ELNS4_4UMMA5MajorE0ELSO_0ELNSN_7ScaleInE0ELSP_0EEEEEENS4_6LayoutINS5_IJSB_SB_SB_EEENS5_IJNSA_ILi0EEESU_SU_EEEEENS5_IJNS4_10UnderscoreESX_SX_EEEEENS4_23SM90_TMA_LOAD_MULTICASTENS4_14ComposedLayoutINS4_7SwizzleILi3ELi4ELi3EEENS4_18smem_ptr_flag_bitsILi16EEENSS_INS5_IJNSA_ILi8EEESG_EEENS5_IJSG_SB_EEEEEEEvNS4_8identityENS4_13SM90_TMA_LOADES1A_vS1B_EENS_8epilogue10collective18CollectiveEpilogueINS1E_23Sm100TmaWarpSpecializedILi4ELi2ELi32ELb1ELb0EEEJSH_NS5_IJNSS_ISF_SB_EENSS_INSA_ILi32EEESB_EEEEESI_SJ_SI_SJ_NS1E_6fusion15FusionCallbacksIS1I_NS1N_17LinearCombinationISI_fSI_fLNS_15FloatRoundStyleE2EEESH_S1M_JEEENS4_5SM1004TMEM4LOAD26SM100_TMEM_LOAD_32dp32b32xES1C_NS11_INS12_ILi2ELi4ELi3EEES15_NSS_INS5_IJS16_S1K_EEENS5_IJS1K_SB_EEEEEEENS4_39AutoVectorizingCopyWithAssumedAlignmentILi128EEENS4_14SM90_TMA_STOREES21_S23_S23_EEEvvEEEEvNT_6ParamsE,"aw",@nobits
	.sectionflags	@""
	.align	16
	.zero		1024


//--------------------- .nv.shared.reserved.0     --------------------------
	.section	.nv.shared.reserved.0,"aw",@nobits
	.weak		__nv_reservedSMEM_offset_0_alias
	.size		__nv_reservedSMEM_offset_0_alias, 0, 64
	.other		__nv_reservedSMEM_offset_0_alias,@"STO_CUDA_RESERVED_SHARED STV_DEFAULT"
__nv_reservedSMEM_offset_0_alias:
	.zero		0
.nv.shared.reserved.0:
	.zero		64
	.weak		__nv_reservedSMEM_tcgen05_partition
	.type		__nv_reservedSMEM_tcgen05_partition,@object
	.size		__nv_reservedSMEM_tcgen05_partition,(.L_0 - __nv_reservedSMEM_tcgen05_partition)
__nv_reservedSMEM_tcgen05_partition:
	.zero		32
.L_0:


//--------------------- .nv.global                --------------------------
	.section	.nv.global,"aw",@nobits
.nv.global:
	.type		_ZN40_INTERNAL_88156b28_4_k_cu_c20e0c54_325814cute1_E,@object
	.size		_ZN40_INTERNAL_88156b28_4_k_cu_c20e0c54_325814cute1_E,(_ZN40_INTERNAL_88156b28_4_k_cu_c20e0c54_325814cuda3std3__45__cpo6cbeginE - _ZN40_INTERNAL_88156b28_4_k_cu_c20e0c54_325814cute1_E)
_ZN40_INTERNAL_88156b28_4_k_cu_c20e0c54_325814cute1_E:
	.zero		1
	.type		_ZN40_INTERNAL_88156b28_4_k_cu_c20e0c54_325814cuda3std3__45__cpo6cbeginE,@object
	.size		_ZN40_INTERNAL_88156b28_4_k_cu_c20e0c54_325814cuda3std3__45__cpo6cbeginE,(_ZN40_INTERNAL_88156b28_4_k_cu_c20e0c54_325814cuda3std3__48in_placeE - _ZN40_INTERNAL_88156b28_4_k_cu_c20e0c54_325814cuda3std3__45__cpo6cbeginE)
_ZN40_INTERNAL_88156b28_4_k_cu_c20e0c54_325814cuda3std3__45__cpo6cbeginE:
	.zero		1
	.type		_ZN40_INTERNAL_88156b28_4_k_cu_c20e0c54_325814cuda3std3__48in_placeE,@object
	.size		_ZN40_INTERNAL_88156b28_4_k_cu_c20e0c54_325814cuda3std3__48in_placeE,(_ZN40_INTERNAL_88156b28_4_k_cu_c20e0c54_325814cuda3std6ranges3__45__cpo9iter_moveE - _ZN40_INTERNAL_88156b28_4_k_cu_c20e0c54_325814cuda3std3__48in_placeE)
_ZN40_INTERNAL_88156b28_4_k_cu_c20e0c54_325814cuda3std3__48in_placeE:
	.zero		1
	.type		_ZN40_INTERNAL_88156b28_4_k_cu_c20e0c54_325814cuda3std6ranges3__45__cpo9iter_moveE,@object
	.size		_ZN40_INTERNAL_88156b28_4_k_cu_c20e0c54_325814cuda3std6ranges3__45__cpo9iter_moveE,(_ZN40_INTERNAL_88156b28_4_k_cu_c20e0c54_325814cuda3std3__45__cpo5beginE - _ZN40_INTERNAL_88156b28_4_k_cu_c20e0c54_325814cuda3std6ranges3__45__cpo9iter_moveE)
_ZN40_INTERNAL_88156b28_4_k_cu_c20e0c54_325814cuda3std6ranges3__45__cpo9iter_moveE:
	.zero		1
	.type		_ZN40_INTERNAL_88156b28_4_k_cu_c20e0c54_325814cuda3std3__45__cpo5beginE,@object
	.size		_ZN40_INTERNAL_88156b28_4_k_cu_c20e0c54_325814cuda3std3__45__cpo5beginE,(_ZN40_INTERNAL_88156b28_4_k_cu_c20e0c54_325814cuda3std3__442_GLOBAL__N__88156b28_4_k_cu_c20e0c54_325816ignoreE - _ZN40_INTERNAL_88156b28_4_k_cu_c20e0c54_325814cuda3std3__45__cpo5beginE)
_ZN40_INTERNAL_88156b28_4_k_cu_c20e0c54_325814cuda3std3__45__cpo5beginE:
	.zero		1
	.type		_ZN40_INTERNAL_88156b28_4_k_cu_c20e0c54_325814cuda3std3__442_GLOBAL__N__88156b28_4_k_cu_c20e0c54_325816ignoreE,@object
	.size		_ZN40_INTERNAL_88156b28_4_k_cu_c20e0c54_325814cuda3std3__442_GLOBAL__N__88156b28_4_k_cu_c20e0c54_325816ignoreE,(_ZN40_INTERNAL_88156b28_4_k_cu_c20e0c54_325814cute7productE - _ZN40_INTERNAL_88156b28_4_k_cu_c20e0c54_325814cuda3std3__442_GLOBAL__N__88156b28_4_k_cu_c20e0c54_325816ignoreE)
_ZN40_INTERNAL_88156b28_4_k_cu_c20e0c54_325814cuda3std3__442_GLOBAL__N__88156b28_4_k_cu_c20e0c54_325816ignoreE:
	.zero		1
	.type		_ZN40_INTERNAL_88156b28_4_k_cu_c20e0c54_325814cute7productE,@object
	.size		_ZN40_INTERNAL_88156b28_4_k_cu_c20e0c54_325814cute7productE,(_ZN40_INTERNAL_88156b28_4_k_cu_c20e0c54_325814cuda3std3__45__cpo3endE - _ZN40_INTERNAL_88156b28_4_k_cu_c20e0c54_325814cute7productE)
_ZN40_INTERNAL_88156b28_4_k_cu_c20e0c54_325814cute7productE:
	.zero		1
	.type		_ZN40_INTERNAL_88156b28_4_k_cu_c20e0c54_325814cuda3std3__45__cpo3endE,@object
	.size		_ZN40_INTERNAL_88156b28_4_k_cu_c20e0c54_325814cuda3std3__45__cpo3endE,(_ZN40_INTERNAL_88156b28_4_k_cu_c20e0c54_325814cuda3std3__419piecewise_constructE - _ZN40_INTERNAL_88156b28_4_k_cu_c20e0c54_325814cuda3std3__45__cpo3endE)
_ZN40_INTERNAL_88156b28_4_k_cu_c20e0c54_325814cuda3std3__45__cpo3endE:
	.zero		1
	.type		_ZN40_INTERNAL_88156b28_4_k_cu_c20e0c54_325814cuda3std3__419piecewise_constructE,@object
	.size		_ZN40_INTERNAL_88156b28_4_k_cu_c20e0c54_325814cuda3std3__419piecewise_constructE,(_ZN40_INTERNAL_88156b28_4_k_cu_c20e0c54_325814cuda3std3__45__cpo4cendE - _ZN40_INTERNAL_88156b28_4_k_cu_c20e0c54_325814cuda3std3__419piecewise_constructE)
_ZN40_INTERNAL_88156b28_4_k_cu_c20e0c54_325814cuda3std3__419piecewise_constructE:
	.zero		1
	.type		_ZN40_INTERNAL_88156b28_4_k_cu_c20e0c54_325814cuda3std3__45__cpo4cendE,@object
	.size		_ZN40_INTERNAL_88156b28_4_k_cu_c20e0c54_325814cuda3std3__45__cpo4cendE,(_ZN40_INTERNAL_88156b28_4_k_cu_c20e0c54_325814cuda3std6ranges3__45__cpo4swapE - _ZN40_INTERNAL_88156b28_4_k_cu_c20e0c54_325814cuda3std3__45__cpo4cendE)
_ZN40_INTERNAL_88156b28_4_k_cu_c20e0c54_325814cuda3std3__45__cpo4cendE:
	.zero		1
	.type		_ZN40_INTERNAL_88156b28_4_k_cu_c20e0c54_325814cuda3std6ranges3__45__cpo4swapE,@object
	.size		_ZN40_INTERNAL_88156b28_4_k_cu_c20e0c54_325814cuda3std6ranges3__45__cpo4swapE,(.L_10 - _ZN40_INTERNAL_88156b28_4_k_cu_c20e0c54_325814cuda3std6ranges3__45__cpo4swapE)
_ZN40_INTERNAL_88156b28_4_k_cu_c20e0c54_325814cuda3std6ranges3__45__cpo4swapE:
	.zero		1
.L_10:


//--------------------- .nv.constant0._ZN7cutlass13device_kernelINS_4gemm6kernel13GemmUniversalIN4cute5tupleIJiiiiEEENS1_10collective13CollectiveMmaINS1_35MainloopSm100TmaUmmaWarpSpecializedILi2ELi2ELi4ENS5_IJNS4_1CILi1EEENSA_ILi2EEESB_EEEEENS5_IJNSA_ILi128EEESF_NSA_ILi64EEEEEENS_6half_tENS5_IJlSB_lEEESI_SJ_NS4_8TiledMMAINS4_8MMA_AtomIJNS4_20SM100_MMA_F16BF16_SSISI_SI_fLi128ELi128ELNS4_4UMMA5MajorE0ELSO_0ELNSN_7ScaleInE0ELSP_0EEEEEENS4_6LayoutINS5_IJSB_SB_SB_EEENS5_IJNSA_ILi0EEESU_SU_EEEEENS5_IJNS4_10UnderscoreESX_SX_EEEEENS4_23SM90_TMA_LOAD_MULTICASTENS4_14ComposedLayoutINS4_7SwizzleILi3ELi4ELi3EEENS4_18smem_ptr_flag_bitsILi16EEENSS_INS5_IJNSA_ILi8EEESG_EEENS5_IJSG_SB_EEEEEEEvNS4_8identityENS4_13SM90_TMA_LOADES1A_vS1B_EENS_8epilogue10collective18CollectiveEpilogueINS1E_23Sm100TmaWarpSpecializedILi4ELi2ELi32ELb1ELb0EEEJSH_NS5_IJNSS_ISF_SB_EENSS_INSA_ILi32EEESB_EEEEESI_SJ_SI_SJ_NS1E_6fusion15FusionCallbacksIS1I_NS1N_17LinearCombinationISI_fSI_fLNS_15FloatRoundStyleE2EEESH_S1M_JEEENS4_5SM1004TMEM4LOAD26SM100_TMEM_LOAD_32dp32b32xES1C_NS11_INS12_ILi2ELi4ELi3EEES15_NSS_INS5_IJS16_S1K_EEENS5_IJS1K_SB_EEEEEEENS4_39AutoVectorizingCopyWithAssumedAlignmentILi128EEENS4_14SM90_TMA_STOREES21_S23_S23_EEEvvEEEEvNT_6ParamsE --------------------------
	.section	.nv.constant0._ZN7cutlass13device_kernelINS_4gemm6kernel13GemmUniversalIN4cute5tupleIJiiiiEEENS1_10collective13CollectiveMmaINS1_35MainloopSm100TmaUmmaWarpSpecializedILi2ELi2ELi4ENS5_IJNS4_1CILi1EEENSA_ILi2EEESB_EEEEENS5_IJNSA_ILi128EEESF_NSA_ILi64EEEEEENS_6half_tENS5_IJlSB_lEEESI_SJ_NS4_8TiledMMAINS4_8MMA_AtomIJNS4_20SM100_MMA_F16BF16_SSISI_SI_fLi128ELi128ELNS4_4UMMA5MajorE0ELSO_0ELNSN_7ScaleInE0ELSP_0EEEEEENS4_6LayoutINS5_IJSB_SB_SB_EEENS5_IJNSA_ILi0EEESU_SU_EEEEENS5_IJNS4_10UnderscoreESX_SX_EEEEENS4_23SM90_TMA_LOAD_MULTICASTENS4_14ComposedLayoutINS4_7SwizzleILi3ELi4ELi3EEENS4_18smem_ptr_flag_bitsILi16EEENSS_INS5_IJNSA_ILi8EEESG_EEENS5_IJSG_SB_EEEEEEEvNS4_8identityENS4_13SM90_TMA_LOADES1A_vS1B_EENS_8epilogue10collective18CollectiveEpilogueINS1E_23Sm100TmaWarpSpecializedILi4ELi2ELi32ELb1ELb0EEEJSH_NS5_IJNSS_ISF_SB_EENSS_INSA_ILi32EEESB_EEEEESI_SJ_SI_SJ_NS1E_6fusion15FusionCallbacksIS1I_NS1N_17LinearCombinationISI_fSI_fLNS_15FloatRoundStyleE2EEESH_S1M_JEEENS4_5SM1004TMEM4LOAD26SM100_TMEM_LOAD_32dp32b32xES1C_NS11_INS12_ILi2ELi4ELi3EEES15_NSS_INS5_IJS16_S1K_EEENS5_IJS1K_SB_EEEEEEENS4_39AutoVectorizingCopyWithAssumedAlignmentILi128EEENS4_14SM90_TMA_STOREES21_S23_S23_EEEvvEEEEvNT_6ParamsE,"a",@progbits
	.sectionflags	@""
	.align	4
.nv.constant0._ZN7cutlass13device_kernelINS_4gemm6kernel13GemmUniversalIN4cute5tupleIJiiiiEEENS1_10collective13CollectiveMmaINS1_35MainloopSm100TmaUmmaWarpSpecializedILi2ELi2ELi4ENS5_IJNS4_1CILi1EEENSA_ILi2EEESB_EEEEENS5_IJNSA_ILi128EEESF_NSA_ILi64EEEEEENS_6half_tENS5_IJlSB_lEEESI_SJ_NS4_8TiledMMAINS4_8MMA_AtomIJNS4_20SM100_MMA_F16BF16_SSISI_SI_fLi128ELi128ELNS4_4UMMA5MajorE0ELSO_0ELNSN_7ScaleInE0ELSP_0EEEEEENS4_6LayoutINS5_IJSB_SB_SB_EEENS5_IJNSA_ILi0EEESU_SU_EEEEENS5_IJNS4_10UnderscoreESX_SX_EEEEENS4_23SM90_TMA_LOAD_MULTICASTENS4_14ComposedLayoutINS4_7SwizzleILi3ELi4ELi3EEENS4_18smem_ptr_flag_bitsILi16EEENSS_INS5_IJNSA_ILi8EEESG_EEENS5_IJSG_SB_EEEEEEEvNS4_8identityENS4_13SM90_TMA_LOADES1A_vS1B_EENS_8epilogue10collective18CollectiveEpilogueINS1E_23Sm100TmaWarpSpecializedILi4ELi2ELi32ELb1ELb0EEEJSH_NS5_IJNSS_ISF_SB_EENSS_INSA_ILi32EEESB_EEEEESI_SJ_SI_SJ_NS1E_6fusion15FusionCallbacksIS1I_NS1N_17LinearCombinationISI_fSI_fLNS_15FloatRoundStyleE2EEESH_S1M_JEEENS4_5SM1004TMEM4LOAD26SM100_TMEM_LOAD_32dp32b32xES1C_NS11_INS12_ILi2ELi4ELi3EEES15_NSS_INS5_IJS16_S1K_EEENS5_IJS1K_SB_EEEEEEENS4_39AutoVectorizingCopyWithAssumedAlignmentILi128EEENS4_14SM90_TMA_STOREES21_S23_S23_EEEvvEEEEvNT_6ParamsE:
	.zero		2944


//--------------------- SYMBOLS --------------------------

	.type		.nv.reservedSmem.offset0,@object
	.size		.nv.reservedSmem.offset0,0x4
	.type		.nv.reservedSmem.cap,@object
	.size		.nv.reservedSmem.cap,0x4
	.type		__assertfail,@function
